//
// Generated by NVIDIA NVVM Compiler
//
// Compiler Build ID: CL-36424714
// Cuda compilation tools, release 13.0, V13.0.88
// Based on NVVM 20.0.0
//

.version 9.0
.target sm_100
.address_size 64

	// .globl	_Z8findPathPci8PositionS0_PdPS0_PbS2_
.extern .func  (.param .b64 func_retval0) malloc
(
	.param .b64 malloc_param_0
)
;
.extern .func  (.param .b32 func_retval0) vprintf
(
	.param .b64 vprintf_param_0,
	.param .b64 vprintf_param_1
)
;
.extern .func free
(
	.param .b64 free_param_0
)
;
.global .align 1 .b8 $str[16] = {78, 111, 32, 112, 97, 116, 104, 32, 102, 111, 117, 110, 100, 46, 10};
.global .align 1 .b8 $str$1[16] = {83, 104, 111, 114, 116, 101, 115, 116, 32, 112, 97, 116, 104, 58, 10};
.global .align 1 .b8 $str$2[11] = {40, 37, 100, 44, 32, 37, 100, 41, 44, 32};
.global .align 1 .b8 $str$3[3] = {10, 10};

.visible .entry _Z8findPathPci8PositionS0_PdPS0_PbS2_(
	.param .u64 .ptr .align 1 _Z8findPathPci8PositionS0_PdPS0_PbS2__param_0,
	.param .u32 _Z8findPathPci8PositionS0_PdPS0_PbS2__param_1,
	.param .align 4 .b8 _Z8findPathPci8PositionS0_PdPS0_PbS2__param_2[8],
	.param .align 4 .b8 _Z8findPathPci8PositionS0_PdPS0_PbS2__param_3[8],
	.param .u64 .ptr .align 1 _Z8findPathPci8PositionS0_PdPS0_PbS2__param_4,
	.param .u64 .ptr .align 1 _Z8findPathPci8PositionS0_PdPS0_PbS2__param_5,
	.param .u64 .ptr .align 1 _Z8findPathPci8PositionS0_PdPS0_PbS2__param_6,
	.param .u64 .ptr .align 1 _Z8findPathPci8PositionS0_PdPS0_PbS2__param_7
)
{
	.local .align 8 .b8 	__local_depot0[8];
	.reg .b64 	%SP;
	.reg .b64 	%SPL;
	.reg .pred 	%p<123>;
	.reg .b16 	%rs<38>;
	.reg .b32 	%r<390>;
	.reg .b32 	%f<19>;
	.reg .b64 	%rd<213>;
	.reg .b64 	%fd<75>;

	mov.u64 	%SPL, __local_depot0;
	cvta.local.u64 	%SP, %SPL;
	ld.param.u32 	%r1, [_Z8findPathPci8PositionS0_PdPS0_PbS2__param_2];
	ld.param.u32 	%r2, [_Z8findPathPci8PositionS0_PdPS0_PbS2__param_2+4];
	ld.param.u32 	%r3, [_Z8findPathPci8PositionS0_PdPS0_PbS2__param_3];
	ld.param.u32 	%r4, [_Z8findPathPci8PositionS0_PdPS0_PbS2__param_3+4];
	ld.param.u64 	%rd21, [_Z8findPathPci8PositionS0_PdPS0_PbS2__param_0];
	ld.param.u32 	%r100, [_Z8findPathPci8PositionS0_PdPS0_PbS2__param_1];
	ld.param.u64 	%rd22, [_Z8findPathPci8PositionS0_PdPS0_PbS2__param_4];
	ld.param.u64 	%rd23, [_Z8findPathPci8PositionS0_PdPS0_PbS2__param_5];
	ld.param.u64 	%rd24, [_Z8findPathPci8PositionS0_PdPS0_PbS2__param_6];
	ld.param.u64 	%rd25, [_Z8findPathPci8PositionS0_PdPS0_PbS2__param_7];
	cvta.to.global.u64 	%rd1, %rd25;
	cvta.to.global.u64 	%rd2, %rd23;
	cvta.to.global.u64 	%rd3, %rd21;
	cvta.to.global.u64 	%rd4, %rd24;
	cvta.to.global.u64 	%rd5, %rd22;
	mov.u32 	%r101, %ctaid.x;
	mov.u32 	%r102, %ntid.x;
	mov.u32 	%r103, %tid.x;
	mad.lo.s32 	%r5, %r101, %r102, %r103;
	mov.u32 	%r104, %ctaid.y;
	mov.u32 	%r105, %ntid.y;
	mov.u32 	%r106, %tid.y;
	mad.lo.s32 	%r107, %r104, %r105, %r106;
	max.s32 	%r109, %r5, %r107;
	setp.ge.s32 	%p5, %r109, %r100;
	@%p5 bra 	$L__BB0_98;
	mul.lo.s32 	%r6, %r100, %r5;
	add.s32 	%r111, %r100, -1;
	and.b32  	%r7, %r100, 7;
	setp.lt.u32 	%p6, %r111, 7;
	mov.b32 	%r352, 0;
	@%p6 bra 	$L__BB0_4;
	and.b32  	%r352, %r100, 2147483640;
	mov.b32 	%r350, 0;
$L__BB0_3:
	.pragma "nounroll";
	add.s32 	%r113, %r350, %r6;
	cvt.s64.s32 	%rd26, %r113;
	mul.wide.s32 	%rd27, %r113, 8;
	add.s64 	%rd28, %rd5, %rd27;
	mov.b64 	%rd29, 9218868437227405312;
	st.global.u64 	[%rd28], %rd29;
	add.s64 	%rd30, %rd4, %rd26;
	mov.b16 	%rs1, 0;
	st.global.u8 	[%rd30], %rs1;
	st.global.u64 	[%rd28+8], %rd29;
	st.global.u8 	[%rd30+1], %rs1;
	st.global.u64 	[%rd28+16], %rd29;
	st.global.u8 	[%rd30+2], %rs1;
	st.global.u64 	[%rd28+24], %rd29;
	st.global.u8 	[%rd30+3], %rs1;
	st.global.u64 	[%rd28+32], %rd29;
	st.global.u8 	[%rd30+4], %rs1;
	st.global.u64 	[%rd28+40], %rd29;
	st.global.u8 	[%rd30+5], %rs1;
	st.global.u64 	[%rd28+48], %rd29;
	st.global.u8 	[%rd30+6], %rs1;
	st.global.u64 	[%rd28+56], %rd29;
	st.global.u8 	[%rd30+7], %rs1;
	add.s32 	%r350, %r350, 8;
	setp.ne.s32 	%p7, %r350, %r352;
	@%p7 bra 	$L__BB0_3;
$L__BB0_4:
	setp.eq.s32 	%p8, %r7, 0;
	@%p8 bra 	$L__BB0_12;
	and.b32  	%r12, %r100, 3;
	setp.lt.u32 	%p9, %r7, 4;
	@%p9 bra 	$L__BB0_7;
	add.s32 	%r114, %r352, %r6;
	cvt.s64.s32 	%rd31, %r114;
	mul.wide.s32 	%rd32, %r114, 8;
	add.s64 	%rd33, %rd5, %rd32;
	mov.b64 	%rd34, 9218868437227405312;
	st.global.u64 	[%rd33], %rd34;
	add.s64 	%rd35, %rd4, %rd31;
	mov.b16 	%rs2, 0;
	st.global.u8 	[%rd35], %rs2;
	st.global.u64 	[%rd33+8], %rd34;
	st.global.u8 	[%rd35+1], %rs2;
	st.global.u64 	[%rd33+16], %rd34;
	st.global.u8 	[%rd35+2], %rs2;
	st.global.u64 	[%rd33+24], %rd34;
	st.global.u8 	[%rd35+3], %rs2;
	add.s32 	%r352, %r352, 4;
$L__BB0_7:
	setp.eq.s32 	%p10, %r12, 0;
	@%p10 bra 	$L__BB0_12;
	setp.eq.s32 	%p11, %r12, 1;
	@%p11 bra 	$L__BB0_10;
	add.s32 	%r115, %r352, %r6;
	cvt.s64.s32 	%rd36, %r115;
	mul.wide.s32 	%rd37, %r115, 8;
	add.s64 	%rd38, %rd5, %rd37;
	mov.b64 	%rd39, 9218868437227405312;
	st.global.u64 	[%rd38], %rd39;
	add.s64 	%rd40, %rd4, %rd36;
	mov.b16 	%rs3, 0;
	st.global.u8 	[%rd40], %rs3;
	st.global.u64 	[%rd38+8], %rd39;
	st.global.u8 	[%rd40+1], %rs3;
	add.s32 	%r352, %r352, 2;
$L__BB0_10:
	and.b32  	%r116, %r100, 1;
	setp.eq.b32 	%p12, %r116, 1;
	not.pred 	%p13, %p12;
	@%p13 bra 	$L__BB0_12;
	add.s32 	%r117, %r352, %r6;
	cvt.s64.s32 	%rd41, %r117;
	mul.wide.s32 	%rd42, %r117, 8;
	add.s64 	%rd43, %rd5, %rd42;
	mov.b64 	%rd44, 9218868437227405312;
	st.global.u64 	[%rd43], %rd44;
	add.s64 	%rd45, %rd4, %rd41;
	mov.b16 	%rs4, 0;
	st.global.u8 	[%rd45], %rs4;
$L__BB0_12:
	mad.lo.s32 	%r119, %r1, %r100, %r2;
	mul.wide.s32 	%rd46, %r119, 8;
	add.s64 	%rd47, %rd5, %rd46;
	mov.b64 	%rd48, 0;
	st.global.u64 	[%rd47], %rd48;
	mul.lo.s32 	%r120, %r100, %r100;
	mul.wide.u32 	%rd49, %r120, 8;
	{ // callseq 0, 0
	.param .b64 param0;
	st.param.b64 	[param0], %rd49;
	.param .b64 retval0;
	call.uni (retval0), 
	malloc, 
	(
	param0
	);
	ld.param.b64 	%rd50, [retval0];
	} // callseq 0
	st.u32 	[%rd50], %r1;
	st.u32 	[%rd50+4], %r2;
	mov.b32 	%r372, 1;
$L__BB0_13:
	ld.u32 	%r368, [%rd50];
	ld.u32 	%r367, [%rd50+4];
	setp.lt.u32 	%p14, %r372, 2;
	mov.b64 	%rd212, 0;
	@%p14 bra 	$L__BB0_27;
	mad.lo.s32 	%r124, %r368, %r100, %r367;
	mul.wide.s32 	%rd52, %r124, 8;
	add.s64 	%rd53, %rd5, %rd52;
	ld.global.f64 	%fd73, [%rd53];
	add.s32 	%r20, %r372, -1;
	add.s32 	%r125, %r372, -2;
	and.b32  	%r21, %r20, 7;
	setp.lt.u32 	%p15, %r125, 7;
	mov.b32 	%r366, 0;
	mov.b32 	%r361, 1;
	@%p15 bra 	$L__BB0_18;
	add.s64 	%rd211, %rd50, 36;
	and.b32  	%r22, %r20, -8;
	mov.b32 	%r355, 0;
	mov.u32 	%r366, %r355;
$L__BB0_16:
	.pragma "nounroll";
	add.s32 	%r127, %r355, 1;
	ld.u32 	%r128, [%rd211+-28];
	ld.u32 	%r129, [%rd211+-24];
	mad.lo.s32 	%r130, %r128, %r100, %r129;
	mul.wide.s32 	%rd54, %r130, 8;
	add.s64 	%rd55, %rd5, %rd54;
	ld.global.f64 	%fd18, [%rd55];
	setp.lt.f64 	%p16, %fd18, %fd73;
	selp.b32 	%r131, %r127, %r366, %p16;
	selp.f64 	%fd19, %fd18, %fd73, %p16;
	ld.u32 	%r132, [%rd211+-20];
	ld.u32 	%r133, [%rd211+-16];
	mad.lo.s32 	%r134, %r132, %r100, %r133;
	mul.wide.s32 	%rd56, %r134, 8;
	add.s64 	%rd57, %rd5, %rd56;
	ld.global.f64 	%fd20, [%rd57];
	setp.lt.f64 	%p17, %fd20, %fd19;
	add.s32 	%r135, %r355, 2;
	selp.b32 	%r136, %r135, %r131, %p17;
	selp.f64 	%fd21, %fd20, %fd19, %p17;
	ld.u32 	%r137, [%rd211+-12];
	ld.u32 	%r138, [%rd211+-8];
	mad.lo.s32 	%r139, %r137, %r100, %r138;
	mul.wide.s32 	%rd58, %r139, 8;
	add.s64 	%rd59, %rd5, %rd58;
	ld.global.f64 	%fd22, [%rd59];
	setp.lt.f64 	%p18, %fd22, %fd21;
	add.s32 	%r140, %r355, 3;
	selp.b32 	%r141, %r140, %r136, %p18;
	selp.f64 	%fd23, %fd22, %fd21, %p18;
	ld.u32 	%r142, [%rd211+-4];
	ld.u32 	%r143, [%rd211];
	mad.lo.s32 	%r144, %r142, %r100, %r143;
	mul.wide.s32 	%rd60, %r144, 8;
	add.s64 	%rd61, %rd5, %rd60;
	ld.global.f64 	%fd24, [%rd61];
	setp.lt.f64 	%p19, %fd24, %fd23;
	add.s32 	%r145, %r355, 4;
	selp.b32 	%r146, %r145, %r141, %p19;
	selp.f64 	%fd25, %fd24, %fd23, %p19;
	ld.u32 	%r147, [%rd211+4];
	ld.u32 	%r148, [%rd211+8];
	mad.lo.s32 	%r149, %r147, %r100, %r148;
	mul.wide.s32 	%rd62, %r149, 8;
	add.s64 	%rd63, %rd5, %rd62;
	ld.global.f64 	%fd26, [%rd63];
	setp.lt.f64 	%p20, %fd26, %fd25;
	add.s32 	%r150, %r355, 5;
	selp.b32 	%r151, %r150, %r146, %p20;
	selp.f64 	%fd27, %fd26, %fd25, %p20;
	ld.u32 	%r152, [%rd211+12];
	ld.u32 	%r153, [%rd211+16];
	mad.lo.s32 	%r154, %r152, %r100, %r153;
	mul.wide.s32 	%rd64, %r154, 8;
	add.s64 	%rd65, %rd5, %rd64;
	ld.global.f64 	%fd28, [%rd65];
	setp.lt.f64 	%p21, %fd28, %fd27;
	add.s32 	%r155, %r355, 6;
	selp.b32 	%r156, %r155, %r151, %p21;
	selp.f64 	%fd29, %fd28, %fd27, %p21;
	ld.u32 	%r157, [%rd211+20];
	ld.u32 	%r158, [%rd211+24];
	mad.lo.s32 	%r159, %r157, %r100, %r158;
	mul.wide.s32 	%rd66, %r159, 8;
	add.s64 	%rd67, %rd5, %rd66;
	ld.global.f64 	%fd30, [%rd67];
	setp.lt.f64 	%p22, %fd30, %fd29;
	add.s32 	%r160, %r355, 7;
	selp.b32 	%r161, %r160, %r156, %p22;
	selp.f64 	%fd31, %fd30, %fd29, %p22;
	ld.u32 	%r162, [%rd211+28];
	ld.u32 	%r163, [%rd211+32];
	mad.lo.s32 	%r164, %r162, %r100, %r163;
	mul.wide.s32 	%rd68, %r164, 8;
	add.s64 	%rd69, %rd5, %rd68;
	ld.global.f64 	%fd32, [%rd69];
	setp.lt.f64 	%p23, %fd32, %fd31;
	add.s32 	%r355, %r355, 8;
	selp.b32 	%r366, %r355, %r161, %p23;
	selp.f64 	%fd73, %fd32, %fd31, %p23;
	add.s64 	%rd211, %rd211, 64;
	setp.ne.s32 	%p24, %r355, %r22;
	@%p24 bra 	$L__BB0_16;
	add.s32 	%r361, %r355, 1;
$L__BB0_18:
	setp.eq.s32 	%p25, %r21, 0;
	@%p25 bra 	$L__BB0_26;
	and.b32  	%r31, %r20, 3;
	setp.lt.u32 	%p26, %r21, 4;
	@%p26 bra 	$L__BB0_21;
	mul.wide.u32 	%rd70, %r361, 8;
	add.s64 	%rd71, %rd50, %rd70;
	ld.u32 	%r166, [%rd71];
	ld.u32 	%r167, [%rd71+4];
	mad.lo.s32 	%r168, %r166, %r100, %r167;
	mul.wide.s32 	%rd72, %r168, 8;
	add.s64 	%rd73, %rd5, %rd72;
	ld.global.f64 	%fd33, [%rd73];
	setp.lt.f64 	%p27, %fd33, %fd73;
	selp.b32 	%r169, %r361, %r366, %p27;
	selp.f64 	%fd34, %fd33, %fd73, %p27;
	add.s32 	%r170, %r361, 1;
	ld.u32 	%r171, [%rd71+8];
	ld.u32 	%r172, [%rd71+12];
	mad.lo.s32 	%r173, %r171, %r100, %r172;
	mul.wide.s32 	%rd74, %r173, 8;
	add.s64 	%rd75, %rd5, %rd74;
	ld.global.f64 	%fd35, [%rd75];
	setp.lt.f64 	%p28, %fd35, %fd34;
	selp.b32 	%r174, %r170, %r169, %p28;
	selp.f64 	%fd36, %fd35, %fd34, %p28;
	add.s32 	%r175, %r361, 2;
	ld.u32 	%r176, [%rd71+16];
	ld.u32 	%r177, [%rd71+20];
	mad.lo.s32 	%r178, %r176, %r100, %r177;
	mul.wide.s32 	%rd76, %r178, 8;
	add.s64 	%rd77, %rd5, %rd76;
	ld.global.f64 	%fd37, [%rd77];
	setp.lt.f64 	%p29, %fd37, %fd36;
	selp.b32 	%r179, %r175, %r174, %p29;
	selp.f64 	%fd38, %fd37, %fd36, %p29;
	add.s32 	%r180, %r361, 3;
	ld.u32 	%r181, [%rd71+24];
	ld.u32 	%r182, [%rd71+28];
	mad.lo.s32 	%r183, %r181, %r100, %r182;
	mul.wide.s32 	%rd78, %r183, 8;
	add.s64 	%rd79, %rd5, %rd78;
	ld.global.f64 	%fd39, [%rd79];
	setp.lt.f64 	%p30, %fd39, %fd38;
	selp.b32 	%r366, %r180, %r179, %p30;
	selp.f64 	%fd73, %fd39, %fd38, %p30;
	add.s32 	%r361, %r361, 4;
$L__BB0_21:
	setp.eq.s32 	%p31, %r31, 0;
	@%p31 bra 	$L__BB0_26;
	setp.eq.s32 	%p32, %r31, 1;
	@%p32 bra 	$L__BB0_24;
	mul.wide.u32 	%rd80, %r361, 8;
	add.s64 	%rd81, %rd50, %rd80;
	ld.u32 	%r185, [%rd81];
	ld.u32 	%r186, [%rd81+4];
	mad.lo.s32 	%r187, %r185, %r100, %r186;
	mul.wide.s32 	%rd82, %r187, 8;
	add.s64 	%rd83, %rd5, %rd82;
	ld.global.f64 	%fd40, [%rd83];
	setp.lt.f64 	%p33, %fd40, %fd73;
	selp.b32 	%r188, %r361, %r366, %p33;
	selp.f64 	%fd41, %fd40, %fd73, %p33;
	add.s32 	%r189, %r361, 1;
	ld.u32 	%r190, [%rd81+8];
	ld.u32 	%r191, [%rd81+12];
	mad.lo.s32 	%r192, %r190, %r100, %r191;
	mul.wide.s32 	%rd84, %r192, 8;
	add.s64 	%rd85, %rd5, %rd84;
	ld.global.f64 	%fd42, [%rd85];
	setp.lt.f64 	%p34, %fd42, %fd41;
	selp.b32 	%r366, %r189, %r188, %p34;
	selp.f64 	%fd73, %fd42, %fd41, %p34;
	add.s32 	%r361, %r361, 2;
$L__BB0_24:
	and.b32  	%r193, %r20, 1;
	setp.eq.b32 	%p35, %r193, 1;
	not.pred 	%p36, %p35;
	@%p36 bra 	$L__BB0_26;
	mul.wide.u32 	%rd86, %r361, 8;
	add.s64 	%rd87, %rd50, %rd86;
	ld.u32 	%r194, [%rd87];
	ld.u32 	%r195, [%rd87+4];
	mad.lo.s32 	%r196, %r194, %r100, %r195;
	mul.wide.s32 	%rd88, %r196, 8;
	add.s64 	%rd89, %rd5, %rd88;
	ld.global.f64 	%fd43, [%rd89];
	setp.lt.f64 	%p37, %fd43, %fd73;
	selp.b32 	%r366, %r361, %r366, %p37;
$L__BB0_26:
	cvt.u64.u32 	%rd212, %r366;
	mul.wide.u32 	%rd90, %r366, 8;
	add.s64 	%rd91, %rd50, %rd90;
	ld.u32 	%r368, [%rd91];
	ld.u32 	%r367, [%rd91+4];
$L__BB0_27:
	shl.b64 	%rd92, %rd212, 3;
	add.s64 	%rd93, %rd50, %rd92;
	add.s32 	%r372, %r372, -1;
	mul.wide.u32 	%rd94, %r372, 8;
	add.s64 	%rd95, %rd50, %rd94;
	ld.u32 	%r197, [%rd95];
	ld.u32 	%r198, [%rd95+4];
	st.u32 	[%rd93], %r197;
	st.u32 	[%rd93+4], %r198;
	setp.eq.s32 	%p38, %r368, %r3;
	setp.eq.s32 	%p39, %r367, %r4;
	and.pred  	%p40, %p38, %p39;
	@%p40 bra 	$L__BB0_77;
	mad.lo.s32 	%r49, %r368, %r100, %r367;
	cvt.s64.s32 	%rd96, %r49;
	add.s64 	%rd12, %rd4, %rd96;
	ld.global.u8 	%rs5, [%rd12];
	setp.ne.s16 	%p41, %rs5, 0;
	@%p41 bra 	$L__BB0_76;
	mov.b16 	%rs6, 1;
	st.global.u8 	[%rd12], %rs6;
	mul.wide.s32 	%rd97, %r49, 8;
	add.s64 	%rd13, %rd5, %rd97;
	add.s32 	%r200, %r367, -4;
	setp.lt.s32 	%p42, %r367, 4;
	setp.ge.s32 	%p43, %r200, %r100;
	or.pred  	%p1, %p42, %p43;
	add.s32 	%r50, %r367, -2;
	setp.lt.s32 	%p44, %r367, 2;
	setp.ge.s32 	%p45, %r50, %r100;
	or.pred  	%p2, %p44, %p45;
	setp.lt.s32 	%p46, %r367, 1;
	setp.gt.s32 	%p47, %r367, %r100;
	or.pred  	%p3, %p46, %p47;
	add.s32 	%r51, %r367, 1;
	mov.b32 	%r369, -4;
$L__BB0_30:
	add.s32 	%r54, %r369, %r368;
	setp.lt.s32 	%p48, %r54, 0;
	setp.ge.s32 	%p49, %r54, %r100;
	or.pred  	%p4, %p48, %p49;
	mul.lo.s32 	%r55, %r54, %r100;
	mul.lo.s32 	%r56, %r369, %r369;
	or.pred  	%p50, %p4, %p1;
	cvt.s64.s32 	%rd98, %r55;
	cvt.s64.s32 	%rd99, %r367;
	add.s64 	%rd100, %rd99, %rd98;
	shl.b64 	%rd101, %rd100, 3;
	add.s64 	%rd14, %rd2, %rd101;
	add.s64 	%rd15, %rd5, %rd101;
	add.s64 	%rd16, %rd4, %rd100;
	add.s64 	%rd17, %rd3, %rd100;
	@%p50 bra 	$L__BB0_35;
	ld.global.u8 	%rs7, [%rd17+-4];
	setp.ne.s16 	%p51, %rs7, 99;
	@%p51 bra 	$L__BB0_35;
	ld.global.u8 	%rs8, [%rd16+-4];
	setp.ne.s16 	%p52, %rs8, 0;
	@%p52 bra 	$L__BB0_35;
	ld.global.f64 	%fd44, [%rd13];
	add.s32 	%r201, %r56, 16;
	cvt.rn.f32.u32 	%f1, %r201;
	sqrt.rn.f32 	%f2, %f1;
	cvt.f64.f32 	%fd45, %f2;
	add.f64 	%fd9, %fd44, %fd45;
	ld.global.f64 	%fd46, [%rd15+-32];
	setp.geu.f64 	%p53, %fd9, %fd46;
	@%p53 bra 	$L__BB0_35;
	st.global.f64 	[%rd15+-32], %fd9;
	mov.b16 	%rs9, 67;
	st.global.u8 	[%rd17+-4], %rs9;
	mul.wide.s32 	%rd102, %r372, 8;
	add.s64 	%rd103, %rd50, %rd102;
	st.u32 	[%rd103], %r54;
	add.s32 	%r202, %r367, -4;
	st.u32 	[%rd103+4], %r202;
	add.s32 	%r372, %r372, 1;
	st.global.u32 	[%rd14+-32], %r368;
	st.global.u32 	[%rd14+-28], %r367;
$L__BB0_35:
	setp.lt.s32 	%p54, %r367, 3;
	add.s32 	%r203, %r367, -3;
	setp.ge.s32 	%p55, %r203, %r100;
	or.pred  	%p56, %p54, %p55;
	or.pred  	%p57, %p4, %p56;
	@%p57 bra 	$L__BB0_40;
	ld.global.u8 	%rs10, [%rd17+-3];
	setp.ne.s16 	%p58, %rs10, 99;
	@%p58 bra 	$L__BB0_40;
	ld.global.u8 	%rs11, [%rd16+-3];
	setp.ne.s16 	%p59, %rs11, 0;
	@%p59 bra 	$L__BB0_40;
	ld.global.f64 	%fd47, [%rd13];
	add.s32 	%r204, %r56, 9;
	cvt.rn.f32.u32 	%f3, %r204;
	sqrt.rn.f32 	%f4, %f3;
	cvt.f64.f32 	%fd48, %f4;
	add.f64 	%fd10, %fd47, %fd48;
	ld.global.f64 	%fd49, [%rd15+-24];
	setp.geu.f64 	%p60, %fd10, %fd49;
	@%p60 bra 	$L__BB0_40;
	st.global.f64 	[%rd15+-24], %fd10;
	mov.b16 	%rs12, 67;
	st.global.u8 	[%rd17+-3], %rs12;
	mul.wide.s32 	%rd104, %r372, 8;
	add.s64 	%rd105, %rd50, %rd104;
	st.u32 	[%rd105], %r54;
	add.s32 	%r205, %r367, -3;
	st.u32 	[%rd105+4], %r205;
	add.s32 	%r372, %r372, 1;
	st.global.u32 	[%rd14+-24], %r368;
	st.global.u32 	[%rd14+-20], %r367;
$L__BB0_40:
	or.pred  	%p61, %p4, %p2;
	@%p61 bra 	$L__BB0_45;
	ld.global.u8 	%rs13, [%rd17+-2];
	setp.ne.s16 	%p62, %rs13, 99;
	@%p62 bra 	$L__BB0_45;
	ld.global.u8 	%rs14, [%rd16+-2];
	setp.ne.s16 	%p63, %rs14, 0;
	@%p63 bra 	$L__BB0_45;
	ld.global.f64 	%fd50, [%rd13];
	add.s32 	%r206, %r56, 4;
	cvt.rn.f32.u32 	%f5, %r206;
	sqrt.rn.f32 	%f6, %f5;
	cvt.f64.f32 	%fd51, %f6;
	add.f64 	%fd11, %fd50, %fd51;
	ld.global.f64 	%fd52, [%rd15+-16];
	setp.geu.f64 	%p64, %fd11, %fd52;
	@%p64 bra 	$L__BB0_45;
	st.global.f64 	[%rd15+-16], %fd11;
	mov.b16 	%rs15, 67;
	st.global.u8 	[%rd17+-2], %rs15;
	mul.wide.s32 	%rd106, %r372, 8;
	add.s64 	%rd107, %rd50, %rd106;
	st.u32 	[%rd107], %r54;
	st.u32 	[%rd107+4], %r50;
	add.s32 	%r372, %r372, 1;
	st.global.u32 	[%rd14+-16], %r368;
	st.global.u32 	[%rd14+-12], %r367;
$L__BB0_45:
	or.pred  	%p65, %p4, %p3;
	@%p65 bra 	$L__BB0_50;
	ld.global.u8 	%rs16, [%rd17+-1];
	setp.ne.s16 	%p66, %rs16, 99;
	@%p66 bra 	$L__BB0_50;
	ld.global.u8 	%rs17, [%rd16+-1];
	setp.ne.s16 	%p67, %rs17, 0;
	@%p67 bra 	$L__BB0_50;
	ld.global.f64 	%fd53, [%rd13];
	add.s32 	%r207, %r56, 1;
	cvt.rn.f32.u32 	%f7, %r207;
	sqrt.rn.f32 	%f8, %f7;
	cvt.f64.f32 	%fd54, %f8;
	add.f64 	%fd12, %fd53, %fd54;
	ld.global.f64 	%fd55, [%rd15+-8];
	setp.geu.f64 	%p68, %fd12, %fd55;
	@%p68 bra 	$L__BB0_50;
	st.global.f64 	[%rd15+-8], %fd12;
	mov.b16 	%rs18, 67;
	st.global.u8 	[%rd17+-1], %rs18;
	mul.wide.s32 	%rd108, %r372, 8;
	add.s64 	%rd109, %rd50, %rd108;
	st.u32 	[%rd109], %r54;
	add.s32 	%r208, %r367, -1;
	st.u32 	[%rd109+4], %r208;
	add.s32 	%r372, %r372, 1;
	st.global.u32 	[%rd14+-8], %r368;
	st.global.u32 	[%rd14+-4], %r367;
$L__BB0_50:
	setp.lt.s32 	%p69, %r367, 0;
	setp.ge.s32 	%p70, %r367, %r100;
	or.pred  	%p71, %p69, %p70;
	or.pred  	%p72, %p4, %p71;
	@%p72 bra 	$L__BB0_55;
	add.s32 	%r65, %r367, %r55;
	cvt.s64.s32 	%rd110, %r65;
	add.s64 	%rd18, %rd3, %rd110;
	ld.global.u8 	%rs19, [%rd18];
	setp.ne.s16 	%p73, %rs19, 99;
	@%p73 bra 	$L__BB0_55;
	cvt.s64.s32 	%rd111, %r65;
	add.s64 	%rd112, %rd4, %rd111;
	ld.global.u8 	%rs20, [%rd112];
	setp.ne.s16 	%p74, %rs20, 0;
	@%p74 bra 	$L__BB0_55;
	ld.global.f64 	%fd56, [%rd13];
	cvt.rn.f32.u32 	%f9, %r56;
	sqrt.rn.f32 	%f10, %f9;
	cvt.f64.f32 	%fd57, %f10;
	add.f64 	%fd13, %fd56, %fd57;
	mul.wide.s32 	%rd113, %r65, 8;
	add.s64 	%rd19, %rd5, %rd113;
	ld.global.f64 	%fd58, [%rd19];
	setp.geu.f64 	%p75, %fd13, %fd58;
	@%p75 bra 	$L__BB0_55;
	st.global.f64 	[%rd19], %fd13;
	mov.b16 	%rs21, 67;
	st.global.u8 	[%rd18], %rs21;
	mul.wide.s32 	%rd114, %r372, 8;
	add.s64 	%rd115, %rd50, %rd114;
	st.u32 	[%rd115], %r54;
	st.u32 	[%rd115+4], %r367;
	add.s32 	%r372, %r372, 1;
	mul.wide.s32 	%rd116, %r65, 8;
	add.s64 	%rd117, %rd2, %rd116;
	st.global.u32 	[%rd117], %r368;
	st.global.u32 	[%rd117+4], %r367;
$L__BB0_55:
	setp.lt.s32 	%p76, %r367, -1;
	setp.ge.s32 	%p77, %r51, %r100;
	or.pred  	%p78, %p76, %p77;
	or.pred  	%p79, %p4, %p78;
	@%p79 bra 	$L__BB0_60;
	ld.global.u8 	%rs22, [%rd17+1];
	setp.ne.s16 	%p80, %rs22, 99;
	@%p80 bra 	$L__BB0_60;
	ld.global.u8 	%rs23, [%rd16+1];
	setp.ne.s16 	%p81, %rs23, 0;
	@%p81 bra 	$L__BB0_60;
	ld.global.f64 	%fd59, [%rd13];
	add.s32 	%r209, %r56, 1;
	cvt.rn.f32.u32 	%f11, %r209;
	sqrt.rn.f32 	%f12, %f11;
	cvt.f64.f32 	%fd60, %f12;
	add.f64 	%fd14, %fd59, %fd60;
	ld.global.f64 	%fd61, [%rd15+8];
	setp.geu.f64 	%p82, %fd14, %fd61;
	@%p82 bra 	$L__BB0_60;
	st.global.f64 	[%rd15+8], %fd14;
	mov.b16 	%rs24, 67;
	st.global.u8 	[%rd17+1], %rs24;
	mul.wide.s32 	%rd118, %r372, 8;
	add.s64 	%rd119, %rd50, %rd118;
	st.u32 	[%rd119], %r54;
	st.u32 	[%rd119+4], %r51;
	add.s32 	%r372, %r372, 1;
	st.global.u32 	[%rd14+8], %r368;
	st.global.u32 	[%rd14+12], %r367;
$L__BB0_60:
	setp.lt.s32 	%p83, %r367, -2;
	add.s32 	%r210, %r367, 2;
	setp.ge.s32 	%p84, %r210, %r100;
	or.pred  	%p85, %p83, %p84;
	or.pred  	%p86, %p4, %p85;
	@%p86 bra 	$L__BB0_65;
	ld.global.u8 	%rs25, [%rd17+2];
	setp.ne.s16 	%p87, %rs25, 99;
	@%p87 bra 	$L__BB0_65;
	ld.global.u8 	%rs26, [%rd16+2];
	setp.ne.s16 	%p88, %rs26, 0;
	@%p88 bra 	$L__BB0_65;
	ld.global.f64 	%fd62, [%rd13];
	add.s32 	%r211, %r56, 4;
	cvt.rn.f32.u32 	%f13, %r211;
	sqrt.rn.f32 	%f14, %f13;
	cvt.f64.f32 	%fd63, %f14;
	add.f64 	%fd15, %fd62, %fd63;
	ld.global.f64 	%fd64, [%rd15+16];
	setp.geu.f64 	%p89, %fd15, %fd64;
	@%p89 bra 	$L__BB0_65;
	st.global.f64 	[%rd15+16], %fd15;
	mov.b16 	%rs27, 67;
	st.global.u8 	[%rd17+2], %rs27;
	mul.wide.s32 	%rd120, %r372, 8;
	add.s64 	%rd121, %rd50, %rd120;
	st.u32 	[%rd121], %r54;
	add.s32 	%r212, %r367, 2;
	st.u32 	[%rd121+4], %r212;
	add.s32 	%r372, %r372, 1;
	st.global.u32 	[%rd14+16], %r368;
	st.global.u32 	[%rd14+20], %r367;
$L__BB0_65:
	setp.lt.s32 	%p90, %r367, -3;
	add.s32 	%r213, %r367, 3;
	setp.ge.s32 	%p91, %r213, %r100;
	or.pred  	%p92, %p90, %p91;
	or.pred  	%p93, %p4, %p92;
	@%p93 bra 	$L__BB0_70;
	ld.global.u8 	%rs28, [%rd17+3];
	setp.ne.s16 	%p94, %rs28, 99;
	@%p94 bra 	$L__BB0_70;
	ld.global.u8 	%rs29, [%rd16+3];
	setp.ne.s16 	%p95, %rs29, 0;
	@%p95 bra 	$L__BB0_70;
	ld.global.f64 	%fd65, [%rd13];
	add.s32 	%r214, %r56, 9;
	cvt.rn.f32.u32 	%f15, %r214;
	sqrt.rn.f32 	%f16, %f15;
	cvt.f64.f32 	%fd66, %f16;
	add.f64 	%fd16, %fd65, %fd66;
	ld.global.f64 	%fd67, [%rd15+24];
	setp.geu.f64 	%p96, %fd16, %fd67;
	@%p96 bra 	$L__BB0_70;
	st.global.f64 	[%rd15+24], %fd16;
	mov.b16 	%rs30, 67;
	st.global.u8 	[%rd17+3], %rs30;
	mul.wide.s32 	%rd122, %r372, 8;
	add.s64 	%rd123, %rd50, %rd122;
	st.u32 	[%rd123], %r54;
	add.s32 	%r215, %r367, 3;
	st.u32 	[%rd123+4], %r215;
	add.s32 	%r372, %r372, 1;
	st.global.u32 	[%rd14+24], %r368;
	st.global.u32 	[%rd14+28], %r367;
$L__BB0_70:
	setp.lt.s32 	%p97, %r367, -4;
	add.s32 	%r216, %r367, 4;
	setp.ge.s32 	%p98, %r216, %r100;
	or.pred  	%p99, %p97, %p98;
	or.pred  	%p100, %p4, %p99;
	@%p100 bra 	$L__BB0_75;
	ld.global.u8 	%rs31, [%rd17+4];
	setp.ne.s16 	%p101, %rs31, 99;
	@%p101 bra 	$L__BB0_75;
	ld.global.u8 	%rs32, [%rd16+4];
	setp.ne.s16 	%p102, %rs32, 0;
	@%p102 bra 	$L__BB0_75;
	ld.global.f64 	%fd68, [%rd13];
	add.s32 	%r217, %r56, 16;
	cvt.rn.f32.u32 	%f17, %r217;
	sqrt.rn.f32 	%f18, %f17;
	cvt.f64.f32 	%fd69, %f18;
	add.f64 	%fd17, %fd68, %fd69;
	ld.global.f64 	%fd70, [%rd15+32];
	setp.geu.f64 	%p103, %fd17, %fd70;
	@%p103 bra 	$L__BB0_75;
	st.global.f64 	[%rd15+32], %fd17;
	mov.b16 	%rs33, 67;
	st.global.u8 	[%rd17+4], %rs33;
	mul.wide.s32 	%rd124, %r372, 8;
	add.s64 	%rd125, %rd50, %rd124;
	st.u32 	[%rd125], %r54;
	st.u32 	[%rd125+4], %r216;
	add.s32 	%r372, %r372, 1;
	st.global.u32 	[%rd14+32], %r368;
	st.global.u32 	[%rd14+36], %r367;
$L__BB0_75:
	add.s32 	%r369, %r369, 1;
	setp.ne.s32 	%p104, %r369, 5;
	@%p104 bra 	$L__BB0_30;
$L__BB0_76:
	setp.gt.s32 	%p105, %r372, 0;
	@%p105 bra 	$L__BB0_13;
$L__BB0_77:
	setp.eq.s32 	%p106, %r3, %r1;
	setp.eq.s32 	%p107, %r4, %r2;
	mov.b32 	%r384, 0;
	and.pred  	%p108, %p106, %p107;
	@%p108 bra 	$L__BB0_80;
	mov.b32 	%r381, 0;
	mov.u32 	%r382, %r4;
	mov.u32 	%r383, %r3;
$L__BB0_79:
	add.s32 	%r384, %r381, 1;
	mul.wide.u32 	%rd126, %r381, 8;
	add.s64 	%rd127, %rd1, %rd126;
	st.global.u32 	[%rd127], %r383;
	st.global.u32 	[%rd127+4], %r382;
	mad.lo.s32 	%r221, %r383, %r100, %r382;
	mul.wide.s32 	%rd128, %r221, 8;
	add.s64 	%rd129, %rd2, %rd128;
	ld.global.u32 	%r383, [%rd129];
	ld.global.u32 	%r382, [%rd129+4];
	setp.ne.s32 	%p109, %r383, %r1;
	setp.ne.s32 	%p110, %r382, %r2;
	or.pred  	%p111, %p109, %p110;
	mov.u32 	%r381, %r384;
	@%p111 bra 	$L__BB0_79;
$L__BB0_80:
	mul.wide.u32 	%rd130, %r384, 8;
	add.s64 	%rd131, %rd1, %rd130;
	st.global.u32 	[%rd131], %r1;
	st.global.u32 	[%rd131+4], %r2;
	setp.lt.u32 	%p112, %r384, 2;
	@%p112 bra 	$L__BB0_83;
	ld.global.u32 	%r223, [%rd1];
	setp.ne.s32 	%p113, %r223, %r3;
	@%p113 bra 	$L__BB0_83;
	ld.global.u32 	%r224, [%rd1+4];
	setp.eq.s32 	%p114, %r224, %r4;
	@%p114 bra 	$L__BB0_84;
$L__BB0_83:
	mov.u64 	%rd209, $str;
	cvta.global.u64 	%rd210, %rd209;
	{ // callseq 19, 0
	.param .b64 param0;
	st.param.b64 	[param0], %rd210;
	.param .b64 param1;
	st.param.b64 	[param1], 0;
	.param .b32 retval0;
	call.uni (retval0), 
	vprintf, 
	(
	param0, 
	param1
	);
	ld.param.b32 	%r348, [retval0];
	} // callseq 19
	bra.uni 	$L__BB0_98;
$L__BB0_84:
	mov.u64 	%rd132, $str$1;
	cvta.global.u64 	%rd133, %rd132;
	{ // callseq 1, 0
	.param .b64 param0;
	st.param.b64 	[param0], %rd133;
	.param .b64 param1;
	st.param.b64 	[param1], 0;
	.param .b32 retval0;
	call.uni (retval0), 
	vprintf, 
	(
	param0, 
	param1
	);
	ld.param.b32 	%r225, [retval0];
	} // callseq 1
	setp.lt.s32 	%p115, %r384, 0;
	@%p115 bra 	$L__BB0_97;
	add.u64 	%rd134, %SP, 0;
	add.u64 	%rd20, %SPL, 0;
	add.s32 	%r85, %r384, 1;
	and.b32  	%r86, %r85, 7;
	setp.lt.u32 	%p116, %r384, 7;
	mov.u32 	%r388, %r384;
	@%p116 bra 	$L__BB0_89;
	add.s32 	%r386, %r384, -3;
	and.b32  	%r227, %r85, -8;
	neg.s32 	%r385, %r227;
	mov.u64 	%rd137, $str$2;
$L__BB0_87:
	.pragma "nounroll";
	add.s32 	%r228, %r386, 3;
	mul.wide.u32 	%rd135, %r228, 8;
	add.s64 	%rd136, %rd1, %rd135;
	ld.global.u32 	%r229, [%rd136];
	ld.global.u32 	%r230, [%rd136+4];
	st.local.v2.u32 	[%rd20], {%r229, %r230};
	cvta.global.u64 	%rd138, %rd137;
	{ // callseq 2, 0
	.param .b64 param0;
	st.param.b64 	[param0], %rd138;
	.param .b64 param1;
	st.param.b64 	[param1], %rd134;
	.param .b32 retval0;
	call.uni (retval0), 
	vprintf, 
	(
	param0, 
	param1
	);
	ld.param.b32 	%r231, [retval0];
	} // callseq 2
	ld.global.u32 	%r233, [%rd136];
	ld.global.u32 	%r234, [%rd136+4];
	mad.lo.s32 	%r235, %r233, %r100, %r234;
	cvt.s64.s32 	%rd140, %r235;
	add.s64 	%rd141, %rd3, %rd140;
	mov.b16 	%rs34, 88;
	st.global.u8 	[%rd141], %rs34;
	add.s32 	%r236, %r386, 2;
	mul.wide.u32 	%rd142, %r236, 8;
	add.s64 	%rd143, %rd1, %rd142;
	ld.global.u32 	%r237, [%rd143];
	ld.global.u32 	%r238, [%rd143+4];
	st.local.v2.u32 	[%rd20], {%r237, %r238};
	{ // callseq 3, 0
	.param .b64 param0;
	st.param.b64 	[param0], %rd138;
	.param .b64 param1;
	st.param.b64 	[param1], %rd134;
	.param .b32 retval0;
	call.uni (retval0), 
	vprintf, 
	(
	param0, 
	param1
	);
	ld.param.b32 	%r239, [retval0];
	} // callseq 3
	ld.global.u32 	%r241, [%rd143];
	ld.global.u32 	%r242, [%rd143+4];
	mad.lo.s32 	%r243, %r241, %r100, %r242;
	cvt.s64.s32 	%rd144, %r243;
	add.s64 	%rd145, %rd3, %rd144;
	st.global.u8 	[%rd145], %rs34;
	add.s32 	%r244, %r386, 1;
	mul.wide.u32 	%rd146, %r244, 8;
	add.s64 	%rd147, %rd1, %rd146;
	ld.global.u32 	%r245, [%rd147];
	ld.global.u32 	%r246, [%rd147+4];
	st.local.v2.u32 	[%rd20], {%r245, %r246};
	{ // callseq 4, 0
	.param .b64 param0;
	st.param.b64 	[param0], %rd138;
	.param .b64 param1;
	st.param.b64 	[param1], %rd134;
	.param .b32 retval0;
	call.uni (retval0), 
	vprintf, 
	(
	param0, 
	param1
	);
	ld.param.b32 	%r247, [retval0];
	} // callseq 4
	ld.global.u32 	%r249, [%rd147];
	ld.global.u32 	%r250, [%rd147+4];
	mad.lo.s32 	%r251, %r249, %r100, %r250;
	cvt.s64.s32 	%rd148, %r251;
	add.s64 	%rd149, %rd3, %rd148;
	st.global.u8 	[%rd149], %rs34;
	add.s32 	%r252, %r386, -4;
	mul.wide.u32 	%rd150, %r386, 8;
	add.s64 	%rd151, %rd1, %rd150;
	ld.global.u32 	%r253, [%rd151];
	ld.global.u32 	%r254, [%rd151+4];
	st.local.v2.u32 	[%rd20], {%r253, %r254};
	{ // callseq 5, 0
	.param .b64 param0;
	st.param.b64 	[param0], %rd138;
	.param .b64 param1;
	st.param.b64 	[param1], %rd134;
	.param .b32 retval0;
	call.uni (retval0), 
	vprintf, 
	(
	param0, 
	param1
	);
	ld.param.b32 	%r255, [retval0];
	} // callseq 5
	ld.global.u32 	%r257, [%rd151];
	ld.global.u32 	%r258, [%rd151+4];
	mad.lo.s32 	%r259, %r257, %r100, %r258;
	cvt.s64.s32 	%rd152, %r259;
	add.s64 	%rd153, %rd3, %rd152;
	st.global.u8 	[%rd153], %rs34;
	add.s32 	%r260, %r386, -1;
	mul.wide.u32 	%rd154, %r260, 8;
	add.s64 	%rd155, %rd1, %rd154;
	ld.global.u32 	%r261, [%rd155];
	ld.global.u32 	%r262, [%rd155+4];
	st.local.v2.u32 	[%rd20], {%r261, %r262};
	{ // callseq 6, 0
	.param .b64 param0;
	st.param.b64 	[param0], %rd138;
	.param .b64 param1;
	st.param.b64 	[param1], %rd134;
	.param .b32 retval0;
	call.uni (retval0), 
	vprintf, 
	(
	param0, 
	param1
	);
	ld.param.b32 	%r263, [retval0];
	} // callseq 6
	ld.global.u32 	%r265, [%rd155];
	ld.global.u32 	%r266, [%rd155+4];
	mad.lo.s32 	%r267, %r265, %r100, %r266;
	cvt.s64.s32 	%rd156, %r267;
	add.s64 	%rd157, %rd3, %rd156;
	st.global.u8 	[%rd157], %rs34;
	add.s32 	%r268, %r386, -2;
	mul.wide.u32 	%rd158, %r268, 8;
	add.s64 	%rd159, %rd1, %rd158;
	ld.global.u32 	%r269, [%rd159];
	ld.global.u32 	%r270, [%rd159+4];
	st.local.v2.u32 	[%rd20], {%r269, %r270};
	{ // callseq 7, 0
	.param .b64 param0;
	st.param.b64 	[param0], %rd138;
	.param .b64 param1;
	st.param.b64 	[param1], %rd134;
	.param .b32 retval0;
	call.uni (retval0), 
	vprintf, 
	(
	param0, 
	param1
	);
	ld.param.b32 	%r271, [retval0];
	} // callseq 7
	ld.global.u32 	%r273, [%rd159];
	ld.global.u32 	%r274, [%rd159+4];
	mad.lo.s32 	%r275, %r273, %r100, %r274;
	cvt.s64.s32 	%rd160, %r275;
	add.s64 	%rd161, %rd3, %rd160;
	st.global.u8 	[%rd161], %rs34;
	add.s32 	%r276, %r386, -3;
	mul.wide.u32 	%rd162, %r276, 8;
	add.s64 	%rd163, %rd1, %rd162;
	ld.global.u32 	%r277, [%rd163];
	ld.global.u32 	%r278, [%rd163+4];
	st.local.v2.u32 	[%rd20], {%r277, %r278};
	{ // callseq 8, 0
	.param .b64 param0;
	st.param.b64 	[param0], %rd138;
	.param .b64 param1;
	st.param.b64 	[param1], %rd134;
	.param .b32 retval0;
	call.uni (retval0), 
	vprintf, 
	(
	param0, 
	param1
	);
	ld.param.b32 	%r279, [retval0];
	} // callseq 8
	ld.global.u32 	%r281, [%rd163];
	ld.global.u32 	%r282, [%rd163+4];
	mad.lo.s32 	%r283, %r281, %r100, %r282;
	cvt.s64.s32 	%rd164, %r283;
	add.s64 	%rd165, %rd3, %rd164;
	st.global.u8 	[%rd165], %rs34;
	mul.wide.u32 	%rd166, %r252, 8;
	add.s64 	%rd167, %rd1, %rd166;
	ld.global.u32 	%r284, [%rd167];
	ld.global.u32 	%r285, [%rd167+4];
	st.local.v2.u32 	[%rd20], {%r284, %r285};
	{ // callseq 9, 0
	.param .b64 param0;
	st.param.b64 	[param0], %rd138;
	.param .b64 param1;
	st.param.b64 	[param1], %rd134;
	.param .b32 retval0;
	call.uni (retval0), 
	vprintf, 
	(
	param0, 
	param1
	);
	ld.param.b32 	%r286, [retval0];
	} // callseq 9
	ld.global.u32 	%r288, [%rd167];
	ld.global.u32 	%r289, [%rd167+4];
	mad.lo.s32 	%r290, %r288, %r100, %r289;
	cvt.s64.s32 	%rd168, %r290;
	add.s64 	%rd169, %rd3, %rd168;
	st.global.u8 	[%rd169], %rs34;
	add.s32 	%r386, %r386, -8;
	add.s32 	%r385, %r385, 8;
	setp.ne.s32 	%p117, %r385, 0;
	@%p117 bra 	$L__BB0_87;
	add.s32 	%r388, %r386, 3;
$L__BB0_89:
	setp.eq.s32 	%p118, %r86, 0;
	@%p118 bra 	$L__BB0_97;
	setp.lt.u32 	%p119, %r86, 4;
	@%p119 bra 	$L__BB0_92;
	mul.wide.u32 	%rd170, %r388, 8;
	add.s64 	%rd171, %rd1, %rd170;
	ld.global.u32 	%r291, [%rd171];
	ld.global.u32 	%r292, [%rd171+4];
	st.local.v2.u32 	[%rd20], {%r291, %r292};
	mov.u64 	%rd172, $str$2;
	cvta.global.u64 	%rd173, %rd172;
	{ // callseq 10, 0
	.param .b64 param0;
	st.param.b64 	[param0], %rd173;
	.param .b64 param1;
	st.param.b64 	[param1], %rd134;
	.param .b32 retval0;
	call.uni (retval0), 
	vprintf, 
	(
	param0, 
	param1
	);
	ld.param.b32 	%r293, [retval0];
	} // callseq 10
	ld.global.u32 	%r295, [%rd171];
	ld.global.u32 	%r296, [%rd171+4];
	mad.lo.s32 	%r297, %r295, %r100, %r296;
	cvt.s64.s32 	%rd175, %r297;
	add.s64 	%rd176, %rd3, %rd175;
	mov.b16 	%rs35, 88;
	st.global.u8 	[%rd176], %rs35;
	add.s32 	%r298, %r388, -1;
	mul.wide.u32 	%rd177, %r298, 8;
	add.s64 	%rd178, %rd1, %rd177;
	ld.global.u32 	%r299, [%rd178];
	ld.global.u32 	%r300, [%rd178+4];
	st.local.v2.u32 	[%rd20], {%r299, %r300};
	{ // callseq 11, 0
	.param .b64 param0;
	st.param.b64 	[param0], %rd173;
	.param .b64 param1;
	st.param.b64 	[param1], %rd134;
	.param .b32 retval0;
	call.uni (retval0), 
	vprintf, 
	(
	param0, 
	param1
	);
	ld.param.b32 	%r301, [retval0];
	} // callseq 11
	ld.global.u32 	%r303, [%rd178];
	ld.global.u32 	%r304, [%rd178+4];
	mad.lo.s32 	%r305, %r303, %r100, %r304;
	cvt.s64.s32 	%rd179, %r305;
	add.s64 	%rd180, %rd3, %rd179;
	st.global.u8 	[%rd180], %rs35;
	add.s32 	%r306, %r388, -2;
	mul.wide.u32 	%rd181, %r306, 8;
	add.s64 	%rd182, %rd1, %rd181;
	ld.global.u32 	%r307, [%rd182];
	ld.global.u32 	%r308, [%rd182+4];
	st.local.v2.u32 	[%rd20], {%r307, %r308};
	{ // callseq 12, 0
	.param .b64 param0;
	st.param.b64 	[param0], %rd173;
	.param .b64 param1;
	st.param.b64 	[param1], %rd134;
	.param .b32 retval0;
	call.uni (retval0), 
	vprintf, 
	(
	param0, 
	param1
	);
	ld.param.b32 	%r309, [retval0];
	} // callseq 12
	ld.global.u32 	%r311, [%rd182];
	ld.global.u32 	%r312, [%rd182+4];
	mad.lo.s32 	%r313, %r311, %r100, %r312;
	cvt.s64.s32 	%rd183, %r313;
	add.s64 	%rd184, %rd3, %rd183;
	st.global.u8 	[%rd184], %rs35;
	add.s32 	%r314, %r388, -3;
	mul.wide.u32 	%rd185, %r314, 8;
	add.s64 	%rd186, %rd1, %rd185;
	ld.global.u32 	%r315, [%rd186];
	ld.global.u32 	%r316, [%rd186+4];
	st.local.v2.u32 	[%rd20], {%r315, %r316};
	{ // callseq 13, 0
	.param .b64 param0;
	st.param.b64 	[param0], %rd173;
	.param .b64 param1;
	st.param.b64 	[param1], %rd134;
	.param .b32 retval0;
	call.uni (retval0), 
	vprintf, 
	(
	param0, 
	param1
	);
	ld.param.b32 	%r317, [retval0];
	} // callseq 13
	ld.global.u32 	%r319, [%rd186];
	ld.global.u32 	%r320, [%rd186+4];
	mad.lo.s32 	%r321, %r319, %r100, %r320;
	cvt.s64.s32 	%rd187, %r321;
	add.s64 	%rd188, %rd3, %rd187;
	st.global.u8 	[%rd188], %rs35;
	add.s32 	%r388, %r388, -4;
$L__BB0_92:
	and.b32  	%r322, %r85, 3;
	setp.eq.s32 	%p120, %r322, 0;
	@%p120 bra 	$L__BB0_97;
	setp.eq.s32 	%p121, %r322, 1;
	@%p121 bra 	$L__BB0_95;
	mul.wide.u32 	%rd189, %r388, 8;
	add.s64 	%rd190, %rd1, %rd189;
	ld.global.u32 	%r323, [%rd190];
	ld.global.u32 	%r324, [%rd190+4];
	st.local.v2.u32 	[%rd20], {%r323, %r324};
	mov.u64 	%rd191, $str$2;
	cvta.global.u64 	%rd192, %rd191;
	{ // callseq 14, 0
	.param .b64 param0;
	st.param.b64 	[param0], %rd192;
	.param .b64 param1;
	st.param.b64 	[param1], %rd134;
	.param .b32 retval0;
	call.uni (retval0), 
	vprintf, 
	(
	param0, 
	param1
	);
	ld.param.b32 	%r325, [retval0];
	} // callseq 14
	ld.global.u32 	%r327, [%rd190];
	ld.global.u32 	%r328, [%rd190+4];
	mad.lo.s32 	%r329, %r327, %r100, %r328;
	cvt.s64.s32 	%rd194, %r329;
	add.s64 	%rd195, %rd3, %rd194;
	mov.b16 	%rs36, 88;
	st.global.u8 	[%rd195], %rs36;
	add.s32 	%r330, %r388, -1;
	mul.wide.u32 	%rd196, %r330, 8;
	add.s64 	%rd197, %rd1, %rd196;
	ld.global.u32 	%r331, [%rd197];
	ld.global.u32 	%r332, [%rd197+4];
	st.local.v2.u32 	[%rd20], {%r331, %r332};
	{ // callseq 15, 0
	.param .b64 param0;
	st.param.b64 	[param0], %rd192;
	.param .b64 param1;
	st.param.b64 	[param1], %rd134;
	.param .b32 retval0;
	call.uni (retval0), 
	vprintf, 
	(
	param0, 
	param1
	);
	ld.param.b32 	%r333, [retval0];
	} // callseq 15
	ld.global.u32 	%r335, [%rd197];
	ld.global.u32 	%r336, [%rd197+4];
	mad.lo.s32 	%r337, %r335, %r100, %r336;
	cvt.s64.s32 	%rd198, %r337;
	add.s64 	%rd199, %rd3, %rd198;
	st.global.u8 	[%rd199], %rs36;
	add.s32 	%r388, %r388, -2;
$L__BB0_95:
	and.b32  	%r338, %r384, 1;
	setp.eq.b32 	%p122, %r338, 1;
	@%p122 bra 	$L__BB0_97;
	mul.wide.u32 	%rd200, %r388, 8;
	add.s64 	%rd201, %rd1, %rd200;
	ld.global.u32 	%r339, [%rd201];
	ld.global.u32 	%r340, [%rd201+4];
	st.local.v2.u32 	[%rd20], {%r339, %r340};
	mov.u64 	%rd202, $str$2;
	cvta.global.u64 	%rd203, %rd202;
	{ // callseq 16, 0
	.param .b64 param0;
	st.param.b64 	[param0], %rd203;
	.param .b64 param1;
	st.param.b64 	[param1], %rd134;
	.param .b32 retval0;
	call.uni (retval0), 
	vprintf, 
	(
	param0, 
	param1
	);
	ld.param.b32 	%r341, [retval0];
	} // callseq 16
	ld.global.u32 	%r343, [%rd201];
	ld.global.u32 	%r344, [%rd201+4];
	mad.lo.s32 	%r345, %r343, %r100, %r344;
	cvt.s64.s32 	%rd205, %r345;
	add.s64 	%rd206, %rd3, %rd205;
	mov.b16 	%rs37, 88;
	st.global.u8 	[%rd206], %rs37;
$L__BB0_97:
	mov.u64 	%rd207, $str$3;
	cvta.global.u64 	%rd208, %rd207;
	{ // callseq 17, 0
	.param .b64 param0;
	st.param.b64 	[param0], %rd208;
	.param .b64 param1;
	st.param.b64 	[param1], 0;
	.param .b32 retval0;
	call.uni (retval0), 
	vprintf, 
	(
	param0, 
	param1
	);
	ld.param.b32 	%r346, [retval0];
	} // callseq 17
	{ // callseq 18, 0
	.param .b64 param0;
	st.param.b64 	[param0], %rd50;
	call.uni 
	free, 
	(
	param0
	);
	} // callseq 18
$L__BB0_98:
	ret;

}


// ===== COMPILED SASS (sm_100) =====

	.target	sm_100

	.elftype	@"ET_EXEC"


//--------------------- .note.nv.tkinfo           --------------------------
	.section	.note.nv.tkinfo,"",@"SHT_NOTE"
	.sectionflags	@"SHF_NOTE_NV_TKINFO"
	.tkinfo
        /*0018*/ 	.word	0x00000002
        /*0030*/ 	.string	""
        /*0030*/ 	.string	"ptxas"
        /*0030*/ 	.string	"Cuda compilation tools, release 13.0, V13.0.88"
        /*0030*/ 	.string	"Build cuda_13.0.r13.0/compiler.36424714_0"
        /*0030*/ 	.string	"-arch sm_100 -m 64 "



//--------------------- .note.nv.cuinfo           --------------------------
	.section	.note.nv.cuinfo,"",@"SHT_NOTE"
	.sectionflags	@"SHF_NOTE_NV_CUINFO"
        /*0018*/ 	.short	0x0002
        /*001a*/ 	.short	0x0064
        /*001c*/ 	.short	0x0082
	.zero		2


//--------------------- .nv.info                  --------------------------
	.section	.nv.info,"",@"SHT_CUDA_INFO"
	.align	4


	//----- nvinfo : EIATTR_REGCOUNT
	.align		4
        /*0000*/ 	.byte	0x04, 0x2f
        /*0002*/ 	.short	(.L_5 - .L_4)
	.align		4
.L_4:
        /*0004*/ 	.word	index@(_Z8findPathPci8PositionS0_PdPS0_PbS2_)
        /*0008*/ 	.word	0x00000026


	//----- nvinfo : EIATTR_FRAME_SIZE
	.align		4
.L_5:
        /*000c*/ 	.byte	0x04, 0x11
        /*000e*/ 	.short	(.L_7 - .L_6)
	.align		4
.L_6:
        /*0010*/ 	.word	index@($__internal_0_$__cuda_sm20_sqrt_rn_f32_slowpath)
        /*0014*/ 	.word	0x00000008


	//----- nvinfo : EIATTR_FRAME_SIZE
	.align		4
.L_7:
        /*0018*/ 	.byte	0x04, 0x11
        /*001a*/ 	.short	(.L_9 - .L_8)
	.align		4
.L_8:
        /*001c*/ 	.word	index@(_Z8findPathPci8PositionS0_PdPS0_PbS2_)
        /*0020*/ 	.word	0x00000008


	//----- nvinfo : EIATTR_MIN_STACK_SIZE
	.align		4
.L_9:
        /*0024*/ 	.byte	0x04, 0x12
        /*0026*/ 	.short	(.L_11 - .L_10)
	.align		4
.L_10:
        /*0028*/ 	.word	index@(_Z8findPathPci8PositionS0_PdPS0_PbS2_)
        /*002c*/ 	.word	0x00000008
.L_11:


//--------------------- .nv.compat                --------------------------
	.section	.nv.compat,"",@"SHT_CUDA_COMPAT_INFO"
	.align	4
        /*0000*/ 	.byte	0x02, 0x09, 0x00, 0x00, 0x02, 0x02, 0x01, 0x00, 0x02, 0x05, 0x05, 0x00, 0x03, 0x07, 0x01, 0x01
        /*0010*/ 	.byte	0x02, 0x03, 0x00, 0x00, 0x02, 0x06, 0x01, 0x00, 0x04, 0x0b, 0x08, 0x00, 0x01, 0x00, 0x00, 0x00
        /*0020*/ 	.byte	0x00, 0x00, 0x00, 0x00


//--------------------- .nv.info._Z8findPathPci8PositionS0_PdPS0_PbS2_ --------------------------
	.section	.nv.info._Z8findPathPci8PositionS0_PdPS0_PbS2_,"",@"SHT_CUDA_INFO"
	.sectionflags	@""
	.align	4


	//----- nvinfo : EIATTR_CUDA_API_VERSION
	.align		4
        /*0000*/ 	.byte	0x04, 0x37
        /*0002*/ 	.short	(.L_13 - .L_12)
.L_12:
        /*0004*/ 	.word	0x00000082


	//----- nvinfo : EIATTR_KPARAM_INFO
	.align		4
.L_13:
        /*0008*/ 	.byte	0x04, 0x17
        /*000a*/ 	.short	(.L_15 - .L_14)
.L_14:
        /*000c*/ 	.word	0x00000000
        /*0010*/ 	.short	0x0007
        /*0012*/ 	.short	0x0038
        /*0014*/ 	.byte	0x00, 0xf5, 0x21, 0x00


	//----- nvinfo : EIATTR_KPARAM_INFO
	.align		4
.L_15:
        /*0018*/ 	.byte	0x04, 0x17
        /*001a*/ 	.short	(.L_17 - .L_16)
.L_16:
        /*001c*/ 	.word	0x00000000
        /*0020*/ 	.short	0x0006
        /*0022*/ 	.short	0x0030
        /*0024*/ 	.byte	0x00, 0xf5, 0x21, 0x00


	//----- nvinfo : EIATTR_KPARAM_INFO
	.align		4
.L_17:
        /*0028*/ 	.byte	0x04, 0x17
        /*002a*/ 	.short	(.L_19 - .L_18)
.L_18:
        /*002c*/ 	.word	0x00000000
        /*0030*/ 	.short	0x0005
        /*0032*/ 	.short	0x0028
        /*0034*/ 	.byte	0x00, 0xf5, 0x21, 0x00


	//----- nvinfo : EIATTR_KPARAM_INFO
	.align		4
.L_19:
        /*0038*/ 	.byte	0x04, 0x17
        /*003a*/ 	.short	(.L_21 - .L_20)
.L_20:
        /*003c*/ 	.word	0x00000000
        /*0040*/ 	.short	0x0004
        /*0042*/ 	.short	0x0020
        /*0044*/ 	.byte	0x00, 0xf5, 0x21, 0x00


	//----- nvinfo : EIATTR_KPARAM_INFO
	.align		4
.L_21:
        /*0048*/ 	.byte	0x04, 0x17
        /*004a*/ 	.short	(.L_23 - .L_22)
.L_22:
        /*004c*/ 	.word	0x00000000
        /*0050*/ 	.short	0x0003
        /*0052*/ 	.short	0x0014
        /*0054*/ 	.byte	0x00, 0xf0, 0x21, 0x00


	//----- nvinfo : EIATTR_KPARAM_INFO
	.align		4
.L_23:
        /*0058*/ 	.byte	0x04, 0x17
        /*005a*/ 	.short	(.L_25 - .L_24)
.L_24:
        /*005c*/ 	.word	0x00000000
        /*0060*/ 	.short	0x0002
        /*0062*/ 	.short	0x000c
        /*0064*/ 	.byte	0x00, 0xf0, 0x21, 0x00


	//----- nvinfo : EIATTR_KPARAM_INFO
	.align		4
.L_25:
        /*0068*/ 	.byte	0x04, 0x17
        /*006a*/ 	.short	(.L_27 - .L_26)
.L_26:
        /*006c*/ 	.word	0x00000000
        /*0070*/ 	.short	0x0001
        /*0072*/ 	.short	0x0008
        /*0074*/ 	.byte	0x00, 0xf0, 0x11, 0x00


	//----- nvinfo : EIATTR_KPARAM_INFO
	.align		4
.L_27:
        /*0078*/ 	.byte	0x04, 0x17
        /*007a*/ 	.short	(.L_29 - .L_28)
.L_28:
        /*007c*/ 	.word	0x00000000
        /*0080*/ 	.short	0x0000
        /*0082*/ 	.short	0x0000
        /*0084*/ 	.byte	0x00, 0xf5, 0x21, 0x00


	//----- nvinfo : EIATTR_SPARSE_MMA_MASK
	.align		4
.L_29:
        /*0088*/ 	.byte	0x03, 0x50
        /*008a*/ 	.short	0x0000


	//----- nvinfo : EIATTR_MAXREG_COUNT
	.align		4
        /*008c*/ 	.byte	0x03, 0x1b
        /*008e*/ 	.short	0x00ff


	//----- nvinfo : EIATTR_EXTERNS
	.align		4
        /*0090*/ 	.byte	0x04, 0x0f
        /*0092*/ 	.short	(.L_31 - .L_30)


	//   ....[0]....
	.align		4
.L_30:
        /*0094*/ 	.word	index@(malloc)


	//   ....[1]....
	.align		4
        /*0098*/ 	.word	index@(vprintf)


	//   ....[2]....
	.align		4
        /*009c*/ 	.word	index@(free)


	//----- nvinfo : EIATTR_MERCURY_ISA_VERSION
	.align		4
.L_31:
        /*00a0*/ 	.byte	0x03, 0x5f
        /*00a2*/ 	.short	0x0101


	//----- nvinfo : EIATTR_VRC_CTA_INIT_COUNT
	.align		4
        /*00a4*/ 	.byte	0x02, 0x4a
	.zero		1
	.zero		1


	//----- nvinfo : EIATTR_SYSCALL_OFFSETS
	.align		4
        /*00a8*/ 	.byte	0x04, 0x46
        /*00aa*/ 	.short	(.L_33 - .L_32)


	//   ....[0]....
.L_32:
        /*00ac*/ 	.word	0x000007a0


	//   ....[1]....
        /*00b0*/ 	.word	0x00003550


	//   ....[2]....
        /*00b4*/ 	.word	0x000035e0


	//   ....[3]....
        /*00b8*/ 	.word	0x000037a0


	//   ....[4]....
        /*00bc*/ 	.word	0x00003920


	//   ....[5]....
        /*00c0*/ 	.word	0x00003aa0


	//   ....[6]....
        /*00c4*/ 	.word	0x00003c20


	//   ....[7]....
        /*00c8*/ 	.word	0x00003da0


	//   ....[8]....
        /*00cc*/ 	.word	0x00003f20


	//   ....[9]....
        /*00d0*/ 	.word	0x000040a0


	//   ....[10]....
        /*00d4*/ 	.word	0x00004210


	//   ....[11]....
        /*00d8*/ 	.word	0x00004450


	//   ....[12]....
        /*00dc*/ 	.word	0x000045d0


	//   ....[13]....
        /*00e0*/ 	.word	0x00004750


	//   ....[14]....
        /*00e4*/ 	.word	0x000048d0


	//   ....[15]....
        /*00e8*/ 	.word	0x00004ac0


	//   ....[16]....
        /*00ec*/ 	.word	0x00004c40


	//   ....[17]....
        /*00f0*/ 	.word	0x00004e10


	//   ....[18]....
        /*00f4*/ 	.word	0x00004f40


	//   ....[19]....
        /*00f8*/ 	.word	0x00004fa0


	//----- nvinfo : EIATTR_EXIT_INSTR_OFFSETS
	.align		4
.L_33:
        /*00fc*/ 	.byte	0x04, 0x1c
        /*00fe*/ 	.short	(.L_35 - .L_34)


	//   ....[0]....
.L_34:
        /*0100*/ 	.word	0x00000110


	//   ....[1]....
        /*0104*/ 	.word	0x00003560


	//   ....[2]....
        /*0108*/ 	.word	0x00004fb0


	//----- nvinfo : EIATTR_CRS_STACK_SIZE
	.align		4
.L_35:
        /*010c*/ 	.byte	0x04, 0x1e
        /*010e*/ 	.short	(.L_37 - .L_36)
.L_36:
        /*0110*/ 	.word	0x00000000


	//----- nvinfo : EIATTR_CBANK_PARAM_SIZE
	.align		4
.L_37:
        /*0114*/ 	.byte	0x03, 0x19
        /*0116*/ 	.short	0x0040


	//----- nvinfo : EIATTR_PARAM_CBANK
	.align		4
        /*0118*/ 	.byte	0x04, 0x0a
        /*011a*/ 	.short	(.L_39 - .L_38)
	.align		4
.L_38:
        /*011c*/ 	.word	index@(.nv.constant0._Z8findPathPci8PositionS0_PdPS0_PbS2_)
        /*0120*/ 	.short	0x0380
        /*0122*/ 	.short	0x0040


	//----- nvinfo : EIATTR_SW_WAR
	.align		4
.L_39:
        /*0124*/ 	.byte	0x04, 0x36
        /*0126*/ 	.short	(.L_41 - .L_40)
.L_40:
        /*0128*/ 	.word	0x00000008
.L_41:


//--------------------- .nv.callgraph             --------------------------
	.section	.nv.callgraph,"",@"SHT_CUDA_CALLGRAPH"
	.align	4
	.sectionentsize	8
	.align		4
        /*0000*/ 	.word	0x00000000
	.align		4
        /*0004*/ 	.word	0xffffffff
	.align		4
        /*0008*/ 	.word	index@(_Z8findPathPci8PositionS0_PdPS0_PbS2_)
	.align		4
        /*000c*/ 	.word	index@(free)
	.align		4
        /*0010*/ 	.word	index@(_Z8findPathPci8PositionS0_PdPS0_PbS2_)
	.align		4
        /*0014*/ 	.word	index@(vprintf)
	.align		4
        /*0018*/ 	.word	index@(_Z8findPathPci8PositionS0_PdPS0_PbS2_)
	.align		4
        /*001c*/ 	.word	index@(malloc)
	.align		4
        /*0020*/ 	.word	0x00000000
	.align		4
        /*0024*/ 	.word	0xfffffffe
	.align		4
        /*0028*/ 	.word	0x00000000
	.align		4
        /*002c*/ 	.word	0xfffffffd
	.align		4
        /*0030*/ 	.word	0x00000000
	.align		4
        /*0034*/ 	.word	0xfffffffc


//--------------------- .nv.constant4             --------------------------
	.section	.nv.constant4,"a",@progbits
	.align	8
	.align		8
.nv.constant4:
        /*0000*/ 	.dword	malloc
	.align		8
        /*0008*/ 	.dword	vprintf
	.align		8
        /*0010*/ 	.dword	free
	.align		8
        /*0018*/ 	.dword	$str
	.align		8
        /*0020*/ 	.dword	$str$1
	.align		8
        /*0028*/ 	.dword	$str$2
	.align		8
        /*0030*/ 	.dword	$str$3


//--------------------- .text._Z8findPathPci8PositionS0_PdPS0_PbS2_ --------------------------
	.section	.text._Z8findPathPci8PositionS0_PdPS0_PbS2_,"ax",@progbits
	.align	128
        .global         _Z8findPathPci8PositionS0_PdPS0_PbS2_
        .type           _Z8findPathPci8PositionS0_PdPS0_PbS2_,@function
        .size           _Z8findPathPci8PositionS0_PdPS0_PbS2_,(.L_x_106 - _Z8findPathPci8PositionS0_PdPS0_PbS2_)
        .other          _Z8findPathPci8PositionS0_PdPS0_PbS2_,@"STO_CUDA_ENTRY STV_DEFAULT"
_Z8findPathPci8PositionS0_PdPS0_PbS2_:
.text._Z8findPathPci8PositionS0_PdPS0_PbS2_:
[----:B------:R-:W0:Y:S01]  /*0000*/  LDC R1, c[0x0][0x37c] ;  /* 0x0000df00ff017b82 */ /* 0x000e220000000800 */
[----:B------:R-:W1:Y:S01]  /*0010*/  S2R R3, SR_TID.X ;  /* 0x0000000000037919 */ /* 0x000e620000002100 */
[----:B------:R-:W2:Y:S06]  /*0020*/  LDCU UR6, c[0x0][0x2fc] ;  /* 0x00005f80ff0677ac */ /* 0x000eac0008000800 */
[----:B------:R-:W1:Y:S01]  /*0030*/  S2UR UR7, SR_CTAID.X ;  /* 0x00000000000779c3 */ /* 0x000e620000002500 */
[----:B0-----:R-:W-:Y:S01]  /*0040*/  VIADD R1, R1, 0xfffffff8 ;  /* 0xfffffff801017836 */ /* 0x001fe20000000000 */
[----:B------:R-:W0:Y:S01]  /*0050*/  S2R R5, SR_TID.Y ;  /* 0x0000000000057919 */ /* 0x000e220000002200 */
[----:B------:R-:W3:Y:S01]  /*0060*/  LDCU UR4, c[0x0][0x388] ;  /* 0x00007100ff0477ac */ /* 0x000ee20008000800 */
[----:B------:R-:W4:Y:S04]  /*0070*/  LDCU UR5, c[0x0][0x2f8] ;  /* 0x00005f00ff0577ac */ /* 0x000f280008000800 */
[----:B------:R-:W1:Y:S08]  /*0080*/  LDC R0, c[0x0][0x360] ;  /* 0x0000d800ff007b82 */ /* 0x000e700000000800 */
[----:B------:R-:W0:Y:S08]  /*0090*/  S2UR UR8, SR_CTAID.Y ;  /* 0x00000000000879c3 */ /* 0x000e300000002600 */
[----:B------:R-:W0:Y:S01]  /*00a0*/  LDC R2, c[0x0][0x364] ;  /* 0x0000d900ff027b82 */ /* 0x000e220000000800 */
[----:B----4-:R-:W-:Y:S01]  /*00b0*/  IADD3 R18, P1, PT, R1, UR5, RZ ;  /* 0x0000000501127c10 */ /* 0x010fe2000ff3e0ff */
[----:B-1----:R-:W-:-:S02]  /*00c0*/  IMAD R0, R0, UR7, R3 ;  /* 0x0000000700007c24 */ /* 0x002fc4000f8e0203 */
[----:B0-----:R-:W-:Y:S02]  /*00d0*/  IMAD R3, R2, UR8, R5 ;  /* 0x0000000802037c24 */ /* 0x001fe4000f8e0205 */
[----:B--2---:R-:W-:-:S03]  /*00e0*/  IMAD.X R2, RZ, RZ, UR6, P1 ;  /* 0x00000006ff027e24 */ /* 0x004fc600088e06ff */
[----:B------:R-:W-:-:S04]  /*00f0*/  VIMNMX R3, PT, PT, R0, R3, !PT ;  /* 0x0000000300037248 */ /* 0x000fc80007fe0100 */
[----:B---3--:R-:W-:-:S13]  /*0100*/  ISETP.GE.AND P0, PT, R3, UR4, PT ;  /* 0x0000000403007c0c */ /* 0x008fda000bf06270 */
[----:B------:R-:W-:Y:S05]  /*0110*/  @P0 EXIT ;  /* 0x000000000000094d */ /* 0x000fea0003800000 */
[----:B------:R-:W-:Y:S01]  /*0120*/  UIADD3 UR5, UPT, UPT, UR4, -0x1, URZ ;  /* 0xffffffff04057890 */ /* 0x000fe2000fffe0ff */
[----:B------:R-:W-:Y:S01]  /*0130*/  IMAD.MOV.U32 R3, RZ, RZ, RZ ;  /* 0x000000ffff037224 */ /* 0x000fe200078e00ff */
[----:B------:R-:W-:Y:S02]  /*0140*/  ULOP3.LUT UR6, UR4, 0x7, URZ, 0xc0, !UPT ;  /* 0x0000000704067892 */ /* 0x000fe4000f8ec0ff */
[----:B------:R-:W-:Y:S01]  /*0150*/  UISETP.GE.U32.AND UP0, UPT, UR5, 0x7, UPT ;  /* 0x000000070500788c */ /* 0x000fe2000bf06070 */
[----:B------:R-:W0:Y:S08]  /*0160*/  LDCU.64 UR36, c[0x0][0x358] ;  /* 0x00006b00ff2477ac */ /* 0x000e300008000a00 */
[----:B------:R-:W-:Y:S05]  /*0170*/  BRA.U !UP0, `(.L_x_0) ;  /* 0x0000000108787547 */ /* 0x000fea000b800000 */
[----:B------:R-:W1:Y:S01]  /*0180*/  LDC.64 R8, c[0x0][0x3a0] ;  /* 0x0000e800ff087b82 */ /* 0x000e620000000a00 */
[----:B------:R-:W-:Y:S01]  /*0190*/  ULOP3.LUT UR5, UR4, 0x7ffffff8, URZ, 0xc0, !UPT ;  /* 0x7ffffff804057892 */ /* 0x000fe2000f8ec0ff */
[----:B------:R-:W-:Y:S01]  /*01a0*/  HFMA2 R12, -RZ, RZ, 0, 0 ;  /* 0x00000000ff0c7431 */ /* 0x000fe200000001ff */
[----:B------:R-:W2:Y:S04]  /*01b0*/  LDCU.64 UR8, c[0x0][0x3b0] ;  /* 0x00007600ff0877ac */ /* 0x000ea80008000a00 */
[----:B------:R-:W-:-:S07]  /*01c0*/  IMAD.U32 R3, RZ, RZ, UR5 ;  /* 0x00000005ff037e24 */ /* 0x000fce000f8e00ff */
.L_x_1:
[----:B---3--:R-:W-:Y:S01]  /*01d0*/  IMAD R7, R0, UR4, R12 ;  /* 0x0000000400077c24 */ /* 0x008fe2000f8e020c */
[----:B------:R-:W-:Y:S01]  /*01e0*/  IADD3 R12, PT, PT, R12, 0x8, RZ ;  /* 0x000000080c0c7810 */ /* 0x000fe20007ffe0ff */
[----:B------:R-:W-:Y:S02]  /*01f0*/  IMAD.MOV.U32 R10, RZ, RZ, 0x0 ;  /* 0x00000000ff0a7424 */ /* 0x000fe400078e00ff */
[----:B------:R-:W-:Y:S01]  /*0200*/  IMAD.MOV.U32 R11, RZ, RZ, 0x7ff00000 ;  /* 0x7ff00000ff0b7424 */ /* 0x000fe200078e00ff */
[C---:B--2---:R-:W-:Y:S01]  /*0210*/  IADD3 R6, P0, PT, R7.reuse, UR8, RZ ;  /* 0x0000000807067c10 */ /* 0x044fe2000ff1e0ff */
[----:B-1----:R-:W-:-:S03]  /*0220*/  IMAD.WIDE R4, R7, 0x8, R8 ;  /* 0x0000000807047825 */ /* 0x002fc600078e0208 */
[----:B------:R-:W-:Y:S02]  /*0230*/  LEA.HI.X.SX32 R7, R7, UR9, 0x1, P0 ;  /* 0x0000000907077c11 */ /* 0x000fe400080f0eff */
[----:B0-----:R3:W-:Y:S01]  /*0240*/  STG.E.64 desc[UR36][R4.64], R10 ;  /* 0x0000000a04007986 */ /* 0x0017e2000c101b24 */
[----:B------:R-:W-:-:S03]  /*0250*/  ISETP.NE.AND P0, PT, R12, R3, PT ;  /* 0x000000030c00720c */ /* 0x000fc60003f05270 */
[----:B------:R3:W-:Y:S04]  /*0260*/  STG.E.U8 desc[UR36][R6.64], RZ ;  /* 0x000000ff06007986 */ /* 0x0007e8000c101124 */
[----:B------:R3:W-:Y:S04]  /*0270*/  STG.E.64 desc[UR36][R4.64+0x8], R10 ;  /* 0x0000080a04007986 */ /* 0x0007e8000c101b24 */
        /* <DEDUP_REMOVED lines=12> */
[----:B------:R3:W-:Y:S01]  /*0340*/  STG.E.U8 desc[UR36][R6.64+0x7], RZ ;  /* 0x000007ff06007986 */ /* 0x0007e2000c101124 */
[----:B------:R-:W-:Y:S05]  /*0350*/  @P0 BRA `(.L_x_1) ;  /* 0xfffffffc009c0947 */ /* 0x000fea000383ffff */
.L_x_0:
[----:B------:R-:W-:-:S09]  /*0360*/  UISETP.NE.AND UP0, UPT, UR6, URZ, UPT ;  /* 0x000000ff0600728c */ /* 0x000fd2000bf05270 */
[----:B------:R-:W-:Y:S05]  /*0370*/  BRA.U !UP0, `(.L_x_2) ;  /* 0x0000000108c87547 */ /* 0x000fea000b800000 */
[----:B------:R-:W-:Y:S02]  /*0380*/  UISETP.GE.U32.AND UP0, UPT, UR6, 0x4, UPT ;  /* 0x000000040600788c */ /* 0x000fe4000bf06070 */
[----:B------:R-:W-:-:S04]  /*0390*/  ULOP3.LUT UR5, UR4, 0x3, URZ, 0xc0, !UPT ;  /* 0x0000000304057892 */ /* 0x000fc8000f8ec0ff */
[----:B------:R-:W-:-:S03]  /*03a0*/  UISETP.NE.AND UP1, UPT, UR5, URZ, UPT ;  /* 0x000000ff0500728c */ /* 0x000fc6000bf25270 */
[----:B------:R-:W-:Y:S08]  /*03b0*/  BRA.U !UP0, `(.L_x_3) ;  /* 0x0000000108447547 */ /* 0x000ff0000b800000 */
[----:B---3--:R-:W1:Y:S01]  /*03c0*/  LDC.64 R4, c[0x0][0x3a0] ;  /* 0x0000e800ff047b82 */ /* 0x008e620000000a00 */
[----:B------:R-:W2:Y:S01]  /*03d0*/  LDCU.64 UR6, c[0x0][0x3b0] ;  /* 0x00007600ff0677ac */ /* 0x000ea20008000a00 */
[----:B------:R-:W-:Y:S02]  /*03e0*/  IMAD R7, R0, UR4, R3 ;  /* 0x0000000400077c24 */ /* 0x000fe4000f8e0203 */
[----:B------:R-:W-:Y:S02]  /*03f0*/  IMAD.MOV.U32 R8, RZ, RZ, 0x0 ;  /* 0x00000000ff087424 */ /* 0x000fe400078e00ff */
[----:B------:R-:W-:Y:S02]  /*0400*/  IMAD.MOV.U32 R9, RZ, RZ, 0x7ff00000 ;  /* 0x7ff00000ff097424 */ /* 0x000fe400078e00ff */
[----:B------:R-:W-:Y:S01]  /*0410*/  VIADD R3, R3, 0x4 ;  /* 0x0000000403037836 */ /* 0x000fe20000000000 */
[C---:B--2---:R-:W-:Y:S01]  /*0420*/  IADD3 R6, P0, PT, R7.reuse, UR6, RZ ;  /* 0x0000000607067c10 */ /* 0x044fe2000ff1e0ff */
[----:B-1----:R-:W-:-:S03]  /*0430*/  IMAD.WIDE R4, R7, 0x8, R4 ;  /* 0x0000000807047825 */ /* 0x002fc600078e0204 */
[----:B------:R-:W-:Y:S02]  /*0440*/  LEA.HI.X.SX32 R7, R7, UR7, 0x1, P0 ;  /* 0x0000000707077c11 */ /* 0x000fe400080f0eff */
[----:B0-----:R1:W-:Y:S04]  /*0450*/  STG.E.64 desc[UR36][R4.64], R8 ;  /* 0x0000000804007986 */ /* 0x0013e8000c101b24 */
[----:B------:R1:W-:Y:S04]  /*0460*/  STG.E.U8 desc[UR36][R6.64], RZ ;  /* 0x000000ff06007986 */ /* 0x0003e8000c101124 */
[----:B------:R1:W-:Y:S04]  /*0470*/  STG.E.64 desc[UR36][R4.64+0x8], R8 ;  /* 0x0000080804007986 */ /* 0x0003e8000c101b24 */
[----:B------:R1:W-:Y:S04]  /*0480*/  STG.E.U8 desc[UR36][R6.64+0x1], RZ ;  /* 0x000001ff06007986 */ /* 0x0003e8000c101124 */
[----:B------:R1:W-:Y:S04]  /*0490*/  STG.E.64 desc[UR36][R4.64+0x10], R8 ;  /* 0x0000100804007986 */ /* 0x0003e8000c101b24 */
[----:B------:R1:W-:Y:S04]  /*04a0*/  STG.E.U8 desc[UR36][R6.64+0x2], RZ ;  /* 0x000002ff06007986 */ /* 0x0003e8000c101124 */
[----:B------:R1:W-:Y:S04]  /*04b0*/  STG.E.64 desc[UR36][R4.64+0x18], R8 ;  /* 0x0000180804007986 */ /* 0x0003e8000c101b24 */
[----:B------:R1:W-:Y:S02]  /*04c0*/  STG.E.U8 desc[UR36][R6.64+0x3], RZ ;  /* 0x000003ff06007986 */ /* 0x0003e4000c101124 */
.L_x_3:
[----:B------:R-:W-:Y:S05]  /*04d0*/  BRA.U !UP1, `(.L_x_2) ;  /* 0x0000000109707547 */ /* 0x000fea000b800000 */
[----:B------:R-:W-:Y:S02]  /*04e0*/  UISETP.NE.AND UP0, UPT, UR5, 0x1, UPT ;  /* 0x000000010500788c */ /* 0x000fe4000bf05270 */
[----:B------:R-:W-:-:S04]  /*04f0*/  ULOP3.LUT UR6, UR4, 0x1, URZ, 0xc0, !UPT ;  /* 0x0000000104067892 */ /* 0x000fc8000f8ec0ff */
[----:B------:R-:W-:-:S03]  /*0500*/  UISETP.NE.U32.AND UP1, UPT, UR6, 0x1, UPT ;  /* 0x000000010600788c */ /* 0x000fc6000bf25070 */
[----:B------:R-:W-:Y:S08]  /*0510*/  BRA.U !UP0, `(.L_x_4) ;  /* 0x0000000108347547 */ /* 0x000ff0000b800000 */
[----:B-1-3--:R-:W1:Y:S01]  /*0520*/  LDC.64 R4, c[0x0][0x3a0] ;  /* 0x0000e800ff047b82 */ /* 0x00ae620000000a00 */
[----:B------:R-:W2:Y:S01]  /*0530*/  LDCU.64 UR6, c[0x0][0x3b0] ;  /* 0x00007600ff0677ac */ /* 0x000ea20008000a00 */
[----:B------:R-:W-:Y:S01]  /*0540*/  IMAD R9, R0, UR4, R3 ;  /* 0x0000000400097c24 */ /* 0x000fe2000f8e0203 */
[----:B------:R-:W-:Y:S01]  /*0550*/  MOV R6, 0x0 ;  /* 0x0000000000067802 */ /* 0x000fe20000000f00 */
        /* <DEDUP_REMOVED lines=8> */
[----:B------:R2:W-:Y:S02]  /*05e0*/  STG.E.U8 desc[UR36][R8.64+0x1], RZ ;  /* 0x000001ff08007986 */ /* 0x0005e4000c101124 */
.L_x_4:
[----:B------:R-:W-:Y:S05]  /*05f0*/  BRA.U UP1, `(.L_x_2) ;  /* 0x0000000101287547 */ /* 0x000fea000b800000 */
[----:B-123--:R-:W1:Y:S01]  /*0600*/  LDC.64 R4, c[0x0][0x3a0] ;  /* 0x0000e800ff047b82 */ /* 0x00ee620000000a00 */
[----:B------:R-:W2:Y:S01]  /*0610*/  LDCU.64 UR6, c[0x0][0x3b0] ;  /* 0x00007600ff0677ac */ /* 0x000ea20008000a00 */
[----:B------:R-:W-:Y:S01]  /*0620*/  IMAD R3, R0, UR4, R3 ;  /* 0x0000000400037c24 */ /* 0x000fe2000f8e0203 */
[----:B------:R-:W-:Y:S01]  /*0630*/  MOV R7, 0x7ff00000 ;  /* 0x7ff0000000077802 */ /* 0x000fe20000000f00 */
[----:B------:R-:W-:-:S03]  /*0640*/  IMAD.MOV.U32 R6, RZ, RZ, 0x0 ;  /* 0x00000000ff067424 */ /* 0x000fc600078e00ff */
[----:B--2---:R-:W-:-:S04]  /*0650*/  IADD3 R8, P0, PT, R3, UR6, RZ ;  /* 0x0000000603087c10 */ /* 0x004fc8000ff1e0ff */
[C---:B------:R-:W-:Y:S01]  /*0660*/  LEA.HI.X.SX32 R9, R3.reuse, UR7, 0x1, P0 ;  /* 0x0000000703097c11 */ /* 0x040fe200080f0eff */
[----:B-1----:R-:W-:-:S05]  /*0670*/  IMAD.WIDE R4, R3, 0x8, R4 ;  /* 0x0000000803047825 */ /* 0x002fca00078e0204 */
[----:B0-----:R4:W-:Y:S04]  /*0680*/  STG.E.64 desc[UR36][R4.64], R6 ;  /* 0x0000000604007986 */ /* 0x0019e8000c101b24 */
[----:B------:R4:W-:Y:S02]  /*0690*/  STG.E.U8 desc[UR36][R8.64], RZ ;  /* 0x000000ff08007986 */ /* 0x0009e4000c101124 */
.L_x_2:
[----:B------:R-:W5:Y:S08]  /*06a0*/  LDC R3, c[0x0][0x38c] ;  /* 0x0000e300ff037b82 */ /* 0x000f700000000800 */
[----:B------:R-:W5:Y:S08]  /*06b0*/  LDC R0, c[0x0][0x390] ;  /* 0x0000e400ff007b82 */ /* 0x000f700000000800 */
[----:B-1234-:R-:W1:Y:S01]  /*06c0*/  LDC.64 R6, c[0x0][0x3a0] ;  /* 0x0000e800ff067b82 */ /* 0x01ee620000000a00 */
[----:B-----5:R-:W-:Y:S01]  /*06d0*/  IMAD R3, R3, UR4, R0 ;  /* 0x0000000403037c24 */ /* 0x020fe2000f8e0200 */
[----:B------:R-:W-:Y:S01]  /*06e0*/  MOV R0, 0x0 ;  /* 0x0000000000007802 */ /* 0x000fe20000000f00 */
[----:B------:R-:W-:-:S05]  /*06f0*/  UIMAD UR4, UR4, UR4, URZ ;  /* 0x00000004040472a4 */ /* 0x000fca000f8e02ff */
[----:B------:R2:W3:Y:S01]  /*0700*/  LDC.64 R8, c[0x4][R0] ;  /* 0x0100000000087b82 */ /* 0x0004e20000000a00 */
[----:B------:R-:W-:Y:S01]  /*0710*/  UIMAD.WIDE.U32 UR4, UR4, 0x8, URZ ;  /* 0x00000008040478a5 */ /* 0x000fe2000f8e00ff */
[----:B-1----:R-:W-:-:S05]  /*0720*/  IMAD.WIDE R6, R3, 0x8, R6 ;  /* 0x0000000803067825 */ /* 0x002fca00078e0206 */
[----:B------:R-:W-:Y:S01]  /*0730*/  MOV R11, UR5 ;  /* 0x00000005000b7c02 */ /* 0x000fe20008000f00 */
[----:B0-----:R2:W-:Y:S01]  /*0740*/  STG.E.64 desc[UR36][R6.64], RZ ;  /* 0x000000ff06007986 */ /* 0x0015e2000c101b24 */
[----:B------:R-:W-:Y:S02]  /*0750*/  IMAD.U32 R5, RZ, RZ, UR5 ;  /* 0x00000005ff057e24 */ /* 0x000fe4000f8e00ff */
[----:B------:R-:W-:Y:S02]  /*0760*/  IMAD.U32 R4, RZ, RZ, UR4 ;  /* 0x00000004ff047e24 */ /* 0x000fe4000f8e00ff */
[----:B------:R-:W-:Y:S02]  /*0770*/  IMAD.U32 R10, RZ, RZ, UR4 ;  /* 0x00000004ff0a7e24 */ /* 0x000fe4000f8e00ff */
[----:B------:R-:W-:-:S07]  /*0780*/  IMAD.MOV.U32 R5, RZ, RZ, R11 ;  /* 0x000000ffff057224 */ /* 0x000fce00078e000b */
[----:B------:R-:W-:-:S07]  /*0790*/  LEPC R20, `(.L_x_5) ;  /* 0x000000001014794e */ /* 0x000fce0000000000 */
[----:B--23--:R-:W-:Y:S05]  /*07a0*/  CALL.ABS.NOINC R8 ;  /* 0x0000000008007343 */ /* 0x00cfea0003c00000 */
.L_x_5:
[----:B------:R-:W0:Y:S01]  /*07b0*/  LDC R3, c[0x0][0x38c] ;  /* 0x0000e300ff037b82 */ /* 0x000e220000000800 */
[----:B------:R-:W-:Y:S02]  /*07c0*/  IMAD.MOV.U32 R16, RZ, RZ, R4 ;  /* 0x000000ffff107224 */ /* 0x000fe400078e0004 */
[----:B------:R-:W-:Y:S02]  /*07d0*/  HFMA2 R0, -RZ, RZ, 0, 5.9604644775390625e-08 ;  /* 0x00000001ff007431 */ /* 0x000fe400000001ff */
[----:B------:R-:W-:Y:S01]  /*07e0*/  IMAD.MOV.U32 R17, RZ, RZ, R5 ;  /* 0x000000ffff117224 */ /* 0x000fe200078e0005 */
[----:B------:R-:W-:Y:S02]  /*07f0*/  BSSY.RECONVERGENT B0, `(.L_x_6) ;  /* 0x00002a2000007945 */ /* 0x000fe40003800200 */
[----:B------:R-:W1:Y:S02]  /*0800*/  LDC R7, c[0x0][0x390] ;  /* 0x0000e400ff077b82 */ /* 0x000e640000000800 */
[----:B0-----:R0:W-:Y:S04]  /*0810*/  ST.E desc[UR36][R16.64], R3 ;  /* 0x0000000310007985 */ /* 0x0011e8000c101924 */
[----:B-1----:R0:W-:Y:S02]  /*0820*/  ST.E desc[UR36][R16.64+0x4], R7 ;  /* 0x0000040710007985 */ /* 0x0021e4000c101924 */
.L_x_68:
[----:B0-----:R0:W5:Y:S04]  /*0830*/  LD.E R3, desc[UR36][R16.64] ;  /* 0x0000002410037980 */ /* 0x001168000c101900 */
[----:B------:R0:W5:Y:S01]  /*0840*/  LD.E R19, desc[UR36][R16.64+0x4] ;  /* 0x0000042410137980 */ /* 0x000162000c101900 */
[----:B------:R-:W-:Y:S01]  /*0850*/  ISETP.GE.U32.AND P0, PT, R0, 0x2, PT ;  /* 0x000000020000780c */ /* 0x000fe20003f06070 */
[----:B------:R-:W-:Y:S01]  /*0860*/  BSSY.RECONVERGENT B1, `(.L_x_7) ;  /* 0x00000bf000017945 */ /* 0x000fe20003800200 */
[----:B------:R-:W-:-:S11]  /*0870*/  CS2R R4, SRZ ;  /* 0x0000000000047805 */ /* 0x000fd6000001ff00 */
[----:B0-----:R-:W-:Y:S05]  /*0880*/  @!P0 BRA `(.L_x_8) ;  /* 0x0000000800f08947 */ /* 0x001fea0003800000 */
[----:B------:R-:W0:Y:S08]  /*0890*/  LDC R24, c[0x0][0x388] ;  /* 0x0000e200ff187b82 */ /* 0x000e300000000800 */
[----:B------:R-:W1:Y:S01]  /*08a0*/  LDC.64 R4, c[0x0][0x3a0] ;  /* 0x0000e800ff047b82 */ /* 0x000e620000000a00 */
[----:B0----5:R-:W-:-:S04]  /*08b0*/  IMAD R7, R3, R24, R19 ;  /* 0x0000001803077224 */ /* 0x021fc800078e0213 */
[----:B-1----:R-:W-:-:S06]  /*08c0*/  IMAD.WIDE R6, R7, 0x8, R4 ;  /* 0x0000000807067825 */ /* 0x002fcc00078e0204 */
[----:B------:R-:W5:Y:S01]  /*08d0*/  LDG.E.64 R6, desc[UR36][R6.64] ;  /* 0x0000002406067981 */ /* 0x000f62000c1e1b00 */
[C---:B------:R-:W-:Y:S01]  /*08e0*/  VIADD R3, R0.reuse, 0xfffffffe ;  /* 0xfffffffe00037836 */ /* 0x040fe20000000000 */
[----:B------:R-:W-:Y:S01]  /*08f0*/  BSSY.RECONVERGENT B2, `(.L_x_9) ;  /* 0x000005c000027945 */ /* 0x000fe20003800200 */
[----:B------:R-:W-:Y:S01]  /*0900*/  IMAD.MOV.U32 R25, RZ, RZ, RZ ;  /* 0x000000ffff197224 */ /* 0x000fe200078e00ff */
[----:B------:R-:W-:Y:S02]  /*0910*/  MOV R29, 0x1 ;  /* 0x00000001001d7802 */ /* 0x000fe40000000f00 */
[----:B------:R-:W-:Y:S01]  /*0920*/  ISETP.GE.U32.AND P0, PT, R3, 0x7, PT ;  /* 0x000000070300780c */ /* 0x000fe20003f06070 */
[----:B------:R-:W-:-:S05]  /*0930*/  VIADD R3, R0, 0xffffffff ;  /* 0xffffffff00037836 */ /* 0x000fca0000000000 */
[----:B------:R-:W-:-:S07]  /*0940*/  LOP3.LUT R19, R3, 0x7, RZ, 0xc0, !PT ;  /* 0x0000000703137812 */ /* 0x000fce00078ec0ff */
[----:B------:R-:W-:Y:S05]  /*0950*/  @!P0 BRA `(.L_x_10) ;  /* 0x0000000400548947 */ /* 0x000fea0003800000 */
[----:B------:R-:W-:Y:S01]  /*0960*/  IADD3 R8, P0, PT, R16, 0x24, RZ ;  /* 0x0000002410087810 */ /* 0x000fe20007f1e0ff */
[----:B------:R-:W-:Y:S01]  /*0970*/  BSSY.RECONVERGENT B3, `(.L_x_11) ;  /* 0x0000052000037945 */ /* 0x000fe20003800200 */
[----:B------:R-:W-:Y:S01]  /*0980*/  LOP3.LUT R28, R3, 0xfffffff8, RZ, 0xc0, !PT ;  /* 0xfffffff8031c7812 */ /* 0x000fe200078ec0ff */
[----:B------:R-:W-:Y:S02]  /*0990*/  IMAD.MOV.U32 R29, RZ, RZ, RZ ;  /* 0x000000ffff1d7224 */ /* 0x000fe400078e00ff */
[----:B------:R-:W-:Y:S02]  /*09a0*/  IMAD.MOV.U32 R25, RZ, RZ, RZ ;  /* 0x000000ffff197224 */ /* 0x000fe400078e00ff */
[----:B------:R-:W-:-:S07]  /*09b0*/  IMAD.X R9, RZ, RZ, R17, P0 ;  /* 0x000000ffff097224 */ /* 0x000fce00000e0611 */
.L_x_12:
[----:B------:R-:W2:Y:S04]  /*09c0*/  LD.E R11, desc[UR36][R8.64+-0x1c] ;  /* 0xffffe424080b7980 */ /* 0x000ea8000c101900 */
[----:B------:R-:W2:Y:S04]  /*09d0*/  LD.E R10, desc[UR36][R8.64+-0x18] ;  /* 0xffffe824080a7980 */ /* 0x000ea8000c101900 */
[----:B------:R-:W3:Y:S04]  /*09e0*/  LD.E R13, desc[UR36][R8.64+-0x14] ;  /* 0xffffec24080d7980 */ /* 0x000ee8000c101900 */
[----:B------:R-:W3:Y:S04]  /*09f0*/  LD.E R12, desc[UR36][R8.64+-0x10] ;  /* 0xfffff024080c7980 */ /* 0x000ee8000c101900 */
[----:B------:R-:W4:Y:S04]  /*0a00*/  LD.E R15, desc[UR36][R8.64+-0xc] ;  /* 0xfffff424080f7980 */ /* 0x000f28000c101900 */
        /* <DEDUP_REMOVED lines=10> */
[----:B------:R-:W4:Y:S01]  /*0ab0*/  LD.E R33, desc[UR36][R8.64+0x20] ;  /* 0x0000202408217980 */ /* 0x000f22000c101900 */
[----:B--2---:R-:W-:-:S04]  /*0ac0*/  IMAD R11, R11, R24, R10 ;  /* 0x000000180b0b7224 */ /* 0x004fc800078e020a */
[----:B------:R-:W-:-:S04]  /*0ad0*/  IMAD.WIDE R10, R11, 0x8, R4 ;  /* 0x000000080b0a7825 */ /* 0x000fc800078e0204 */
[----:B---3--:R-:W-:Y:S02]  /*0ae0*/  IMAD R13, R13, R24, R12 ;  /* 0x000000180d0d7224 */ /* 0x008fe400078e020c */
[----:B------:R-:W2:Y:S02]  /*0af0*/  LDG.E.64 R10, desc[UR36][R10.64] ;  /* 0x000000240a0a7981 */ /* 0x000ea4000c1e1b00 */
[----:B------:R-:W-:-:S04]  /*0b00*/  IMAD.WIDE R12, R13, 0x8, R4 ;  /* 0x000000080d0c7825 */ /* 0x000fc800078e0204 */
[----:B----4-:R-:W-:Y:S02]  /*0b10*/  IMAD R15, R15, R24, R14 ;  /* 0x000000180f0f7224 */ /* 0x010fe400078e020e */
[----:B------:R-:W3:Y:S02]  /*0b20*/  LDG.E.64 R12, desc[UR36][R12.64] ;  /* 0x000000240c0c7981 */ /* 0x000ee4000c1e1b00 */
[----:B------:R-:W-:-:S04]  /*0b30*/  IMAD.WIDE R14, R15, 0x8, R4 ;  /* 0x000000080f0e7825 */ /* 0x000fc800078e0204 */
[----:B------:R-:W-:Y:S02]  /*0b40*/  IMAD R21, R21, R24, R20 ;  /* 0x0000001815157224 */ /* 0x000fe400078e0214 */
[----:B------:R-:W4:Y:S02]  /*0b50*/  LDG.E.64 R14, desc[UR36][R14.64] ;  /* 0x000000240e0e7981 */ /* 0x000f24000c1e1b00 */
        /* <DEDUP_REMOVED lines=9> */
[----:B------:R-:W-:-:S06]  /*0bf0*/  IMAD.WIDE R30, R31, 0x8, R4 ;  /* 0x000000081f1e7825 */ /* 0x000fcc00078e0204 */
[----:B------:R-:W4:Y:S01]  /*0c00*/  LDG.E.64 R30, desc[UR36][R30.64] ;  /* 0x000000241e1e7981 */ /* 0x000f22000c1e1b00 */
[----:B------:R-:W-:-:S04]  /*0c10*/  IMAD R33, R32, R24, R33 ;  /* 0x0000001820217224 */ /* 0x000fc800078e0221 */
[----:B------:R-:W-:-:S06]  /*0c20*/  IMAD.WIDE R32, R33, 0x8, R4 ;  /* 0x0000000821207825 */ /* 0x000fcc00078e0204 */
[----:B------:R-:W4:Y:S01]  /*0c30*/  LDG.E.64 R32, desc[UR36][R32.64] ;  /* 0x0000002420207981 */ /* 0x000f22000c1e1b00 */
[----:B--2--5:R-:W-:-:S06]  /*0c40*/  DSETP.GEU.AND P0, PT, R10, R6, PT ;  /* 0x000000060a00722a */ /* 0x024fcc0003f0e000 */
[----:B------:R-:W-:Y:S02]  /*0c50*/  FSEL R6, R10, R6, !P0 ;  /* 0x000000060a067208 */ /* 0x000fe40004000000 */
[----:B------:R-:W-:-:S06]  /*0c60*/  FSEL R7, R11, R7, !P0 ;  /* 0x000000070b077208 */ /* 0x000fcc0004000000 */
[----:B---3--:R-:W-:Y:S01]  /*0c70*/  DSETP.GEU.AND P1, PT, R12, R6, PT ;  /* 0x000000060c00722a */ /* 0x008fe20003f2e000 */
[----:B------:R-:W-:-:S05]  /*0c80*/  @!P0 IADD3 R25, PT, PT, R29, 0x1, RZ ;  /* 0x000000011d198810 */ /* 0x000fca0007ffe0ff */
[----:B------:R-:W-:Y:S02]  /*0c90*/  FSEL R6, R12, R6, !P1 ;  /* 0x000000060c067208 */ /* 0x000fe40004800000 */
[----:B------:R-:W-:-:S06]  /*0ca0*/  FSEL R7, R13, R7, !P1 ;  /* 0x000000070d077208 */ /* 0x000fcc0004800000 */
[----:B----4-:R-:W-:Y:S01]  /*0cb0*/  DSETP.GEU.AND P2, PT, R14, R6, PT ;  /* 0x000000060e00722a */ /* 0x010fe20003f4e000 */
[----:B------:R-:W-:-:S05]  /*0cc0*/  @!P1 VIADD R25, R29, 0x2 ;  /* 0x000000021d199836 */ /* 0x000fca0000000000 */
[----:B------:R-:W-:Y:S02]  /*0cd0*/  FSEL R6, R14, R6, !P2 ;  /* 0x000000060e067208 */ /* 0x000fe40005000000 */
[----:B------:R-:W-:-:S06]  /*0ce0*/  FSEL R7, R15, R7, !P2 ;  /* 0x000000070f077208 */ /* 0x000fcc0005000000 */
[----:B------:R-:W-:Y:S01]  /*0cf0*/  DSETP.GEU.AND P3, PT, R20, R6, PT ;  /* 0x000000061400722a */ /* 0x000fe20003f6e000 */
[----:B------:R-:W-:Y:S01]  /*0d00*/  @!P2 VIADD R25, R29, 0x3 ;  /* 0x000000031d19a836 */ /* 0x000fe20000000000 */
[----:B------:R-:W-:-:S04]  /*0d10*/  IADD3 R8, P2, PT, R8, 0x40, RZ ;  /* 0x0000004008087810 */ /* 0x000fc80007f5e0ff */
[----:B------:R-:W-:Y:S02]  /*0d20*/  FSEL R6, R20, R6, !P3 ;  /* 0x0000000614067208 */ /* 0x000fe40005800000 */
[----:B------:R-:W-:Y:S02]  /*0d30*/  FSEL R7, R21, R7, !P3 ;  /* 0x0000000715077208 */ /* 0x000fe40005800000 */
[----:B------:R-:W-:-:S04]  /*0d40*/  IADD3.X R9, PT, PT, RZ, R9, RZ, P2, !PT ;  /* 0x00000009ff097210 */ /* 0x000fc800017fe4ff */
[----:B------:R-:W-:Y:S01]  /*0d50*/  DSETP.GEU.AND P4, PT, R22, R6, PT ;  /* 0x000000061600722a */ /* 0x000fe20003f8e000 */
[----:B------:R-:W-:-:S05]  /*0d60*/  @!P3 VIADD R25, R29, 0x4 ;  /* 0x000000041d19b836 */ /* 0x000fca0000000000 */
[----:B------:R-:W-:Y:S02]  /*0d70*/  FSEL R6, R22, R6, !P4 ;  /* 0x0000000616067208 */ /* 0x000fe40006000000 */
[----:B------:R-:W-:-:S06]  /*0d80*/  FSEL R7, R23, R7, !P4 ;  /* 0x0000000717077208 */ /* 0x000fcc0006000000 */
[----:B------:R-:W-:Y:S01]  /*0d90*/  DSETP.GEU.AND P5, PT, R26, R6, PT ;  /* 0x000000061a00722a */ /* 0x000fe20003fae000 */
[----:B------:R-:W-:-:S05]  /*0da0*/  @!P4 IADD3 R25, PT, PT, R29, 0x5, RZ ;  /* 0x000000051d19c810 */ /* 0x000fca0007ffe0ff */
[----:B------:R-:W-:Y:S02]  /*0db0*/  FSEL R6, R26, R6, !P5 ;  /* 0x000000061a067208 */ /* 0x000fe40006800000 */
[----:B------:R-:W-:-:S06]  /*0dc0*/  FSEL R7, R27, R7, !P5 ;  /* 0x000000071b077208 */ /* 0x000fcc0006800000 */
[----:B------:R-:W-:Y:S01]  /*0dd0*/  DSETP.GEU.AND P0, PT, R30, R6, PT ;  /* 0x000000061e00722a */ /* 0x000fe20003f0e000 */
[----:B------:R-:W-:-:S05]  /*0de0*/  @!P5 VIADD R25, R29, 0x6 ;  /* 0x000000061d19d836 */ /* 0x000fca0000000000 */
[----:B------:R-:W-:Y:S02]  /*0df0*/  FSEL R6, R30, R6, !P0 ;  /* 0x000000061e067208 */ /* 0x000fe40004000000 */
[----:B------:R-:W-:-:S06]  /*0e00*/  FSEL R7, R31, R7, !P0 ;  /* 0x000000071f077208 */ /* 0x000fcc0004000000 */
[C---:B------:R-:W-:Y:S01]  /*0e10*/  @!P0 VIADD R25, R29.reuse, 0x7 ;  /* 0x000000071d198836 */ /* 0x040fe20000000000 */
[----:B------:R-:W-:Y:S01]  /*0e20*/  DSETP.GEU.AND P0, PT, R32, R6, PT ;  /* 0x000000062000722a */ /* 0x000fe20003f0e000 */
[----:B------:R-:W-:-:S05]  /*0e30*/  VIADD R29, R29, 0x8 ;  /* 0x000000081d1d7836 */ /* 0x000fca0000000000 */
[----:B------:R-:W-:Y:S02]  /*0e40*/  ISETP.NE.AND P1, PT, R29, R28, PT ;  /* 0x0000001c1d00720c */ /* 0x000fe40003f25270 */
[----:B------:R-:W-:Y:S02]  /*0e50*/  FSEL R6, R32, R6, !P0 ;  /* 0x0000000620067208 */ /* 0x000fe40004000000 */
[----:B------:R-:W-:Y:S02]  /*0e60*/  FSEL R7, R33, R7, !P0 ;  /* 0x0000000721077208 */ /* 0x000fe40004000000 */
[----:B------:R-:W-:-:S07]  /*0e70*/  SEL R25, R29, R25, !P0 ;  /* 0x000000191d197207 */ /* 0x000fce0004000000 */
[----:B------:R-:W-:Y:S05]  /*0e80*/  @P1 BRA `(.L_x_12) ;  /* 0xfffffff800cc1947 */ /* 0x000fea000383ffff */
[----:B------:R-:W-:Y:S05]  /*0e90*/  BSYNC.RECONVERGENT B3 ;  /* 0x0000000000037941 */ /* 0x000fea0003800200 */
.L_x_11:
[----:B------:R-:W-:-:S07]  /*0ea0*/  VIADD R29, R29, 0x1 ;  /* 0x000000011d1d7836 */ /* 0x000fce0000000000 */
.L_x_10:
[----:B------:R-:W-:Y:S05]  /*0eb0*/  BSYNC.RECONVERGENT B2 ;  /* 0x0000000000027941 */ /* 0x000fea0003800200 */
.L_x_9:
[----:B------:R-:W-:Y:S01]  /*0ec0*/  ISETP.NE.AND P0, PT, R19, RZ, PT ;  /* 0x000000ff1300720c */ /* 0x000fe20003f05270 */
[----:B------:R-:W-:-:S12]  /*0ed0*/  BSSY.RECONVERGENT B2, `(.L_x_13) ;  /* 0x0000052000027945 */ /* 0x000fd80003800200 */
[----:B------:R-:W-:Y:S05]  /*0ee0*/  @!P0 BRA `(.L_x_14) ;  /* 0x0000000400408947 */ /* 0x000fea0003800000 */
[----:B------:R-:W-:Y:S01]  /*0ef0*/  ISETP.GE.U32.AND P0, PT, R19, 0x4, PT ;  /* 0x000000041300780c */ /* 0x000fe20003f06070 */
[----:B------:R-:W-:Y:S01]  /*0f00*/  BSSY.RECONVERGENT B3, `(.L_x_15) ;  /* 0x000002a000037945 */ /* 0x000fe20003800200 */
[----:B------:R-:W-:-:S04]  /*0f10*/  LOP3.LUT R21, R3, 0x3, RZ, 0xc0, !PT ;  /* 0x0000000303157812 */ /* 0x000fc800078ec0ff */
[----:B------:R-:W-:-:S07]  /*0f20*/  ISETP.NE.AND P4, PT, R21, RZ, PT ;  /* 0x000000ff1500720c */ /* 0x000fce0003f85270 */
[----:B------:R-:W-:Y:S06]  /*0f30*/  @!P0 BRA `(.L_x_16) ;  /* 0x0000000000988947 */ /* 0x000fec0003800000 */
[----:B------:R-:W-:-:S05]  /*0f40*/  IMAD.WIDE.U32 R10, R29, 0x8, R16 ;  /* 0x000000081d0a7825 */ /* 0x000fca00078e0010 */
[----:B------:R-:W2:Y:S04]  /*0f50*/  LD.E R9, desc[UR36][R10.64] ;  /* 0x000000240a097980 */ /* 0x000ea8000c101900 */
[----:B------:R-:W2:Y:S04]  /*0f60*/  LD.E R8, desc[UR36][R10.64+0x4] ;  /* 0x000004240a087980 */ /* 0x000ea8000c101900 */
[----:B------:R-:W3:Y:S04]  /*0f70*/  LD.E R13, desc[UR36][R10.64+0x8] ;  /* 0x000008240a0d7980 */ /* 0x000ee8000c101900 */
[----:B------:R-:W3:Y:S04]  /*0f80*/  LD.E R12, desc[UR36][R10.64+0xc] ;  /* 0x00000c240a0c7980 */ /* 0x000ee8000c101900 */
        /* <DEDUP_REMOVED lines=14> */
[----:B------:R-:W-:-:S06]  /*1070*/  IMAD.WIDE R10, R19, 0x8, R4 ;  /* 0x00000008130a7825 */ /* 0x000fcc00078e0204 */
[----:B------:R-:W4:Y:S01]  /*1080*/  LDG.E.64 R10, desc[UR36][R10.64] ;  /* 0x000000240a0a7981 */ /* 0x000f22000c1e1b00 */
[----:B--2--5:R-:W-:-:S06]  /*1090*/  DSETP.GEU.AND P0, PT, R8, R6, PT ;  /* 0x000000060800722a */ /* 0x024fcc0003f0e000 */
[----:B------:R-:W-:Y:S02]  /*10a0*/  FSEL R6, R8, R6, !P0 ;  /* 0x0000000608067208 */ /* 0x000fe40004000000 */
[----:B------:R-:W-:Y:S02]  /*10b0*/  FSEL R7, R9, R7, !P0 ;  /* 0x0000000709077208 */ /* 0x000fe40004000000 */
[----:B------:R-:W-:-:S04]  /*10c0*/  SEL R25, R29, R25, !P0 ;  /* 0x000000191d197207 */ /* 0x000fc80004000000 */
[----:B---3--:R-:W-:-:S06]  /*10d0*/  DSETP.GEU.AND P1, PT, R12, R6, PT ;  /* 0x000000060c00722a */ /* 0x008fcc0003f2e000 */
[----:B------:R-:W-:Y:S02]  /*10e0*/  FSEL R6, R12, R6, !P1 ;  /* 0x000000060c067208 */ /* 0x000fe40004800000 */
[----:B------:R-:W-:-:S06]  /*10f0*/  FSEL R7, R13, R7, !P1 ;  /* 0x000000070d077208 */ /* 0x000fcc0004800000 */
[----:B----4-:R-:W-:Y:S01]  /*1100*/  DSETP.GEU.AND P2, PT, R14, R6, PT ;  /* 0x000000060e00722a */ /* 0x010fe20003f4e000 */
[----:B------:R-:W-:-:S05]  /*1110*/  @!P1 VIADD R25, R29, 0x1 ;  /* 0x000000011d199836 */ /* 0x000fca0000000000 */
[----:B------:R-:W-:Y:S02]  /*1120*/  FSEL R6, R14, R6, !P2 ;  /* 0x000000060e067208 */ /* 0x000fe40005000000 */
[----:B------:R-:W-:-:S06]  /*1130*/  FSEL R7, R15, R7, !P2 ;  /* 0x000000070f077208 */ /* 0x000fcc0005000000 */
[----:B------:R-:W-:Y:S01]  /*1140*/  DSETP.GEU.AND P3, PT, R10, R6, PT ;  /* 0x000000060a00722a */ /* 0x000fe20003f6e000 */
[----:B------:R-:W-:-:S05]  /*1150*/  @!P2 VIADD R25, R29, 0x2 ;  /* 0x000000021d19a836 */ /* 0x000fca0000000000 */
[----:B------:R-:W-:Y:S02]  /*1160*/  FSEL R6, R10, R6, !P3 ;  /* 0x000000060a067208 */ /* 0x000fe40005800000 */
[----:B------:R-:W-:-:S06]  /*1170*/  FSEL R7, R11, R7, !P3 ;  /* 0x000000070b077208 */ /* 0x000fcc0005800000 */
[C---:B------:R-:W-:Y:S01]  /*1180*/  @!P3 IADD3 R25, PT, PT, R29.reuse, 0x3, RZ ;  /* 0x000000031d19b810 */ /* 0x040fe20007ffe0ff */
[----:B------:R-:W-:-:S07]  /*1190*/  VIADD R29, R29, 0x4 ;  /* 0x000000041d1d7836 */ /* 0x000fce0000000000 */
.L_x_16:
[----:B------:R-:W-:Y:S05]  /*11a0*/  BSYNC.RECONVERGENT B3 ;  /* 0x0000000000037941 */ /* 0x000fea0003800200 */
.L_x_15:
[----:B------:R-:W-:Y:S05]  /*11b0*/  @!P4 BRA `(.L_x_14) ;  /* 0x00000000008cc947 */ /* 0x000fea0003800000 */
[----:B------:R-:W-:Y:S01]  /*11c0*/  ISETP.NE.AND P0, PT, R21, 0x1, PT ;  /* 0x000000011500780c */ /* 0x000fe20003f05270 */
[----:B------:R-:W-:Y:S01]  /*11d0*/  BSSY.RECONVERGENT B3, `(.L_x_17) ;  /* 0x0000018000037945 */ /* 0x000fe20003800200 */
[----:B------:R-:W-:-:S04]  /*11e0*/  LOP3.LUT R3, R3, 0x1, RZ, 0xc0, !PT ;  /* 0x0000000103037812 */ /* 0x000fc800078ec0ff */
[----:B------:R-:W-:-:S07]  /*11f0*/  ISETP.NE.U32.AND P1, PT, R3, 0x1, PT ;  /* 0x000000010300780c */ /* 0x000fce0003f25070 */
[----:B------:R-:W-:Y:S06]  /*1200*/  @!P0 BRA `(.L_x_18) ;  /* 0x0000000000508947 */ /* 0x000fec0003800000 */
[----:B------:R-:W-:-:S05]  /*1210*/  IMAD.WIDE.U32 R8, R29, 0x8, R16 ;  /* 0x000000081d087825 */ /* 0x000fca00078e0010 */
[----:B------:R-:W2:Y:S04]  /*1220*/  LD.E R3, desc[UR36][R8.64] ;  /* 0x0000002408037980 */ /* 0x000ea8000c101900 */
[----:B------:R-:W2:Y:S04]  /*1230*/  LD.E R10, desc[UR36][R8.64+0x4] ;  /* 0x00000424080a7980 */ /* 0x000ea8000c101900 */
[----:B------:R-:W3:Y:S04]  /*1240*/  LD.E R13, desc[UR36][R8.64+0x8] ;  /* 0x00000824080d7980 */ /* 0x000ee8000c101900 */
[----:B------:R-:W3:Y:S01]  /*1250*/  LD.E R12, desc[UR36][R8.64+0xc] ;  /* 0x00000c24080c7980 */ /* 0x000ee2000c101900 */
[----:B--2---:R-:W-:-:S04]  /*1260*/  IMAD R3, R3, R24, R10 ;  /* 0x0000001803037224 */ /* 0x004fc800078e020a */
[----:B------:R-:W-:-:S04]  /*1270*/  IMAD.WIDE R10, R3, 0x8, R4 ;  /* 0x00000008030a7825 */ /* 0x000fc800078e0204 */
[----:B---3--:R-:W-:Y:S02]  /*1280*/  IMAD R13, R13, R24, R12 ;  /* 0x000000180d0d7224 */ /* 0x008fe400078e020c */
[----:B------:R-:W2:Y:S02]  /*1290*/  LDG.E.64 R10, desc[UR36][R10.64] ;  /* 0x000000240a0a7981 */ /* 0x000ea4000c1e1b00 */
[----:B------:R-:W-:-:S06]  /*12a0*/  IMAD.WIDE R12, R13, 0x8, R4 ;  /* 0x000000080d0c7825 */ /* 0x000fcc00078e0204 */
[----:B------:R-:W3:Y:S01]  /*12b0*/  LDG.E.64 R12, desc[UR36][R12.64] ;  /* 0x000000240c0c7981 */ /* 0x000ee2000c1e1b00 */
[----:B--2--5:R-:W-:-:S06]  /*12c0*/  DSETP.GEU.AND P0, PT, R10, R6, PT ;  /* 0x000000060a00722a */ /* 0x024fcc0003f0e000 */
[----:B------:R-:W-:Y:S02]  /*12d0*/  FSEL R6, R10, R6, !P0 ;  /* 0x000000060a067208 */ /* 0x000fe40004000000 */
[----:B------:R-:W-:Y:S02]  /*12e0*/  FSEL R7, R11, R7, !P0 ;  /* 0x000000070b077208 */ /* 0x000fe40004000000 */
[----:B------:R-:W-:-:S04]  /*12f0*/  SEL R25, R29, R25, !P0 ;  /* 0x000000191d197207 */ /* 0x000fc80004000000 */
[----:B---3--:R-:W-:-:S06]  /*1300*/  DSETP.GEU.AND P2, PT, R12, R6, PT ;  /* 0x000000060c00722a */ /* 0x008fcc0003f4e000 */
[----:B------:R-:W-:Y:S02]  /*1310*/  FSEL R6, R12, R6, !P2 ;  /* 0x000000060c067208 */ /* 0x000fe40005000000 */
[----:B------:R-:W-:-:S06]  /*1320*/  FSEL R7, R13, R7, !P2 ;  /* 0x000000070d077208 */ /* 0x000fcc0005000000 */
[C---:B------:R-:W-:Y:S02]  /*1330*/  @!P2 VIADD R25, R29.reuse, 0x1 ;  /* 0x000000011d19a836 */ /* 0x040fe40000000000 */
[----:B------:R-:W-:-:S07]  /*1340*/  VIADD R29, R29, 0x2 ;  /* 0x000000021d1d7836 */ /* 0x000fce0000000000 */
.L_x_18:
[----:B------:R-:W-:Y:S05]  /*1350*/  BSYNC.RECONVERGENT B3 ;  /* 0x0000000000037941 */ /* 0x000fea0003800200 */
.L_x_17:
[----:B------:R-:W-:Y:S05]  /*1360*/  @P1 BRA `(.L_x_14) ;  /* 0x0000000000201947 */ /* 0x000fea0003800000 */
[----:B------:R-:W-:-:S05]  /*1370*/  IMAD.WIDE.U32 R8, R29, 0x8, R16 ;  /* 0x000000081d087825 */ /* 0x000fca00078e0010 */
[----:B------:R-:W2:Y:S04]  /*1380*/  LD.E R3, desc[UR36][R8.64] ;  /* 0x0000002408037980 */ /* 0x000ea8000c101900 */
[----:B------:R-:W2:Y:S02]  /*1390*/  LD.E R10, desc[UR36][R8.64+0x4] ;  /* 0x00000424080a7980 */ /* 0x000ea4000c101900 */
[----:B--2---:R-:W-:-:S04]  /*13a0*/  IMAD R3, R3, R24, R10 ;  /* 0x0000001803037224 */ /* 0x004fc800078e020a */
[----:B------:R-:W-:-:S06]  /*13b0*/  IMAD.WIDE R4, R3, 0x8, R4 ;  /* 0x0000000803047825 */ /* 0x000fcc00078e0204 */
[----:B------:R-:W2:Y:S02]  /*13c0*/  LDG.E.64 R4, desc[UR36][R4.64] ;  /* 0x0000002404047981 */ /* 0x000ea4000c1e1b00 */
[----:B--2--5:R-:W-:-:S06]  /*13d0*/  DSETP.GEU.AND P0, PT, R4, R6, PT ;  /* 0x000000060400722a */ /* 0x024fcc0003f0e000 */
[----:B------:R-:W-:-:S08]  /*13e0*/  SEL R25, R29, R25, !P0 ;  /* 0x000000191d197207 */ /* 0x000fd00004000000 */
.L_x_14:
[----:B------:R-:W-:Y:S05]  /*13f0*/  BSYNC.RECONVERGENT B2 ;  /* 0x0000000000027941 */ /* 0x000fea0003800200 */
.L_x_13:
[----:B------:R-:W-:-:S05]  /*1400*/  IMAD.WIDE.U32 R4, R25, 0x8, R16 ;  /* 0x0000000819047825 */ /* 0x000fca00078e0010 */
[----:B------:R-:W5:Y:S04]  /*1410*/  LD.E R3, desc[UR36][R4.64] ;  /* 0x0000002404037980 */ /* 0x000f68000c101900 */
[----:B------:R0:W5:Y:S02]  /*1420*/  LD.E R19, desc[UR36][R4.64+0x4] ;  /* 0x0000042404137980 */ /* 0x000164000c101900 */
[----:B0-----:R-:W-:Y:S01]  /*1430*/  MOV R4, R25 ;  /* 0x0000001900047202 */ /* 0x001fe20000000f00 */
[----:B------:R-:W-:-:S07]  /*1440*/  IMAD.MOV.U32 R5, RZ, RZ, RZ ;  /* 0x000000ffff057224 */ /* 0x000fce00078e00ff */
.L_x_8:
[----:B------:R-:W-:Y:S05]  /*1450*/  BSYNC.RECONVERGENT B1 ;  /* 0x0000000000017941 */ /* 0x000fea0003800200 */
.L_x_7:
[----:B------:R-:W-:Y:S01]  /*1460*/  VIADD R21, R0, 0xffffffff ;  /* 0xffffffff00157836 */ /* 0x000fe20000000000 */
[----:B------:R-:W0:Y:S03]  /*1470*/  LDCU UR4, c[0x0][0x398] ;  /* 0x00007300ff0477ac */ /* 0x000e260008000800 */
[----:B------:R-:W-:Y:S01]  /*1480*/  IMAD.WIDE.U32 R8, R21, 0x8, R16 ;  /* 0x0000000815087825 */ /* 0x000fe200078e0010 */
[----:B------:R-:W1:Y:S04]  /*1490*/  LDCU UR5, c[0x0][0x394] ;  /* 0x00007280ff0577ac */ /* 0x000e680008000800 */
[----:B------:R-:W2:Y:S04]  /*14a0*/  LD.E R11, desc[UR36][R8.64] ;  /* 0x00000024080b7980 */ /* 0x000ea8000c101900 */
[----:B------:R-:W3:Y:S01]  /*14b0*/  LD.E R13, desc[UR36][R8.64+0x4] ;  /* 0x00000424080d7980 */ /* 0x000ee2000c101900 */
[----:B-----5:R-:W-:-:S04]  /*14c0*/  LEA R6, P0, R4, R16, 0x3 ;  /* 0x0000001004067211 */ /* 0x020fc800078018ff */
[----:B------:R-:W-:Y:S02]  /*14d0*/  LEA.HI.X R7, R4, R17, R5, 0x3, P0 ;  /* 0x0000001104077211 */ /* 0x000fe400000f1c05 */
[----:B0-----:R-:W-:Y:S02]  /*14e0*/  ISETP.NE.AND P0, PT, R19, UR4, PT ;  /* 0x0000000413007c0c */ /* 0x001fe4000bf05270 */
[----:B-1----:R-:W-:Y:S01]  /*14f0*/  ISETP.EQ.AND P1, PT, R3, UR5, PT ;  /* 0x0000000503007c0c */ /* 0x002fe2000bf22270 */
[----:B--2---:R0:W-:Y:S04]  /*1500*/  ST.E desc[UR36][R6.64], R11 ;  /* 0x0000000b06007985 */ /* 0x0041e8000c101924 */
[----:B---3--:R0:W-:Y:S08]  /*1510*/  ST.E desc[UR36][R6.64+0x4], R13 ;  /* 0x0000040d06007985 */ /* 0x0081f0000c101924 */
[----:B------:R-:W-:Y:S05]  /*1520*/  @!P0 BRA P1, `(.L_x_19) ;  /* 0x0000001c00388947 */ /* 0x000fea0000800000 */
[----:B------:R-:W0:Y:S01]  /*1530*/  LDC R8, c[0x0][0x388] ;  /* 0x0000e200ff087b82 */ /* 0x000e220000000800 */
[----:B------:R-:W1:Y:S01]  /*1540*/  LDCU.64 UR4, c[0x0][0x3b0] ;  /* 0x00007600ff0477ac */ /* 0x000e620008000a00 */
[----:B0-----:R-:W-:-:S05]  /*1550*/  IMAD R7, R3, R8, R19 ;  /* 0x0000000803077224 */ /* 0x001fca00078e0213 */
[----:B-1----:R-:W-:-:S04]  /*1560*/  IADD3 R4, P0, PT, R7, UR4, RZ ;  /* 0x0000000407047c10 */ /* 0x002fc8000ff1e0ff */
[----:B------:R-:W-:-:S05]  /*1570*/  LEA.HI.X.SX32 R5, R7, UR5, 0x1, P0 ;  /* 0x0000000507057c11 */ /* 0x000fca00080f0eff */
[----:B------:R-:W2:Y:S01]  /*1580*/  LDG.E.U8 R0, desc[UR36][R4.64] ;  /* 0x0000002404007981 */ /* 0x000ea2000c1e1100 */
[----:B------:R-:W-:Y:S01]  /*1590*/  BSSY.RECONVERGENT B1, `(.L_x_20) ;  /* 0x00001c4000017945 */ /* 0x000fe20003800200 */
[----:B--2---:R-:W-:-:S13]  /*15a0*/  ISETP.NE.AND P0, PT, R0, RZ, PT ;  /* 0x000000ff0000720c */ /* 0x004fda0003f05270 */
[----:B------:R-:W-:Y:S05]  /*15b0*/  @P0 BRA `(.L_x_21) ;  /* 0x0000001c00040947 */ /* 0x000fea0003800000 */
[----:B------:R-:W-:Y:S01]  /*15c0*/  IMAD.MOV.U32 R6, RZ, RZ, 0x1 ;  /* 0x00000001ff067424 */ /* 0x000fe200078e00ff */
[----:B------:R-:W0:Y:S01]  /*15d0*/  LDC.64 R12, c[0x0][0x3a0] ;  /* 0x0000e800ff0c7b82 */ /* 0x000e220000000a00 */
[C---:B------:R-:W-:Y:S01]  /*15e0*/  VIADD R20, R19.reuse, 0xfffffffe ;  /* 0xfffffffe13147836 */ /* 0x040fe20000000000 */
[C---:B------:R-:W-:Y:S01]  /*15f0*/  IADD3 R0, PT, PT, R19.reuse, -0x4, RZ ;  /* 0xfffffffc13007810 */ /* 0x040fe20007ffe0ff */
[C---:B------:R-:W-:Y:S01]  /*1600*/  VIADD R22, R19.reuse, 0x1 ;  /* 0x0000000113167836 */ /* 0x040fe20000000000 */
[----:B------:R1:W-:Y:S01]  /*1610*/  STG.E.U8 desc[UR36][R4.64], R6 ;  /* 0x0000000604007986 */ /* 0x0003e2000c101124 */
[-C--:B------:R-:W-:Y:S01]  /*1620*/  ISETP.GT.AND P0, PT, R19, R8.reuse, PT ;  /* 0x000000081300720c */ /* 0x080fe20003f04270 */
[----:B------:R-:W-:Y:S01]  /*1630*/  IMAD.MOV.U32 R24, RZ, RZ, -0x4 ;  /* 0xfffffffcff187424 */ /* 0x000fe200078e00ff */
[-C--:B------:R-:W-:Y:S02]  /*1640*/  ISETP.GE.AND P1, PT, R0, R8.reuse, PT ;  /* 0x000000080000720c */ /* 0x080fe40003f26270 */
[----:B------:R-:W-:-:S02]  /*1650*/  ISETP.GE.AND P2, PT, R20, R8, PT ;  /* 0x000000081400720c */ /* 0x000fc40003f46270 */
[C---:B------:R-:W-:Y:S02]  /*1660*/  ISETP.LT.OR P0, PT, R19.reuse, 0x1, P0 ;  /* 0x000000011300780c */ /* 0x040fe40000701670 */
[C---:B------:R-:W-:Y:S02]  /*1670*/  ISETP.LT.OR P1, PT, R19.reuse, 0x4, P1 ;  /* 0x000000041300780c */ /* 0x040fe40000f21670 */
[----:B------:R-:W-:Y:S01]  /*1680*/  ISETP.LT.OR P2, PT, R19, 0x2, P2 ;  /* 0x000000021300780c */ /* 0x000fe20001741670 */
[----:B01----:R-:W-:-:S12]  /*1690*/  IMAD.WIDE R12, R7, 0x8, R12 ;  /* 0x00000008070c7825 */ /* 0x003fd800078e020c */
.L_x_67:
[----:B0-----:R-:W0:Y:S01]  /*16a0*/  LDCU UR10, c[0x0][0x388] ;  /* 0x00007100ff0a77ac */ /* 0x001e220008000800 */
[C---:B------:R-:W-:Y:S01]  /*16b0*/  IADD3 R23, PT, PT, R24.reuse, R3, RZ ;  /* 0x0000000318177210 */ /* 0x040fe20007ffe0ff */
[C---:B------:R-:W-:Y:S01]  /*16c0*/  IMAD R25, R24.reuse, R24, RZ ;  /* 0x0000001818197224 */ /* 0x040fe200078e02ff */
[----:B------:R-:W-:Y:S01]  /*16d0*/  SHF.R.S32.HI R5, RZ, 0x1f, R19 ;  /* 0x0000001fff057819 */ /* 0x000fe20000011413 */
[----:B------:R-:W1:Y:S01]  /*16e0*/  LDCU.128 UR4, c[0x0][0x3a0] ;  /* 0x00007400ff0477ac */ /* 0x000e620008000c00 */
[----:B------:R-:W-:Y:S01]  /*16f0*/  VIADD R24, R24, 0x1 ;  /* 0x0000000118187836 */ /* 0x000fe20000000000 */
[----:B------:R-:W-:Y:S01]  /*1700*/  BSSY.RECONVERGENT B2, `(.L_x_22) ;  /* 0x000003c000027945 */ /* 0x000fe20003800200 */
[----:B------:R-:W2:Y:S01]  /*1710*/  LDCU.64 UR12, c[0x0][0x3b0] ;  /* 0x00007600ff0c77ac */ /* 0x000ea20008000a00 */
[----:B------:R-:W3:Y:S01]  /*1720*/  LDCU.64 UR8, c[0x0][0x380] ;  /* 0x00007000ff0877ac */ /* 0x000ee20008000a00 */
[----:B0-----:R-:W-:-:S05]  /*1730*/  IMAD R26, R23, UR10, RZ ;  /* 0x0000000a171a7c24 */ /* 0x001fca000f8e02ff */
[----:B------:R-:W-:-:S04]  /*1740*/  IADD3 R4, P3, PT, R26, R19, RZ ;  /* 0x000000131a047210 */ /* 0x000fc80007f7e0ff */
[----:B------:R-:W-:Y:S01]  /*1750*/  LEA.HI.X.SX32 R5, R26, R5, 0x1, P3 ;  /* 0x000000051a057211 */ /* 0x000fe200018f0eff */
[C---:B------:R-:W-:Y:S01]  /*1760*/  IMAD.SHL.U32 R8, R4.reuse, 0x8, RZ ;  /* 0x0000000804087824 */ /* 0x040fe200078e00ff */
[C---:B--2---:R-:W-:Y:S02]  /*1770*/  IADD3 R6, P5, PT, R4.reuse, UR12, RZ ;  /* 0x0000000c04067c10 */ /* 0x044fe4000ffbe0ff */
[----:B------:R-:W-:Y:S02]  /*1780*/  SHF.L.U64.HI R0, R4, 0x3, R5 ;  /* 0x0000000304007819 */ /* 0x000fe40000010205 */
[C---:B-1----:R-:W-:Y:S02]  /*1790*/  IADD3 R10, P3, PT, R8.reuse, UR6, RZ ;  /* 0x00000006080a7c10 */ /* 0x042fe4000ff7e0ff */
[----:B------:R-:W-:Y:S02]  /*17a0*/  IADD3 R8, P4, PT, R8, UR4, RZ ;  /* 0x0000000408087c10 */ /* 0x000fe4000ff9e0ff */
[----:B------:R-:W-:-:S02]  /*17b0*/  IADD3.X R11, PT, PT, R0, UR7, RZ, P3, !PT ;  /* 0x00000007000b7c10 */ /* 0x000fc40009ffe4ff */
[C---:B------:R-:W-:Y:S02]  /*17c0*/  ISETP.GE.AND P3, PT, R23.reuse, UR10, PT ;  /* 0x0000000a17007c0c */ /* 0x040fe4000bf66270 */
[----:B------:R-:W-:Y:S02]  /*17d0*/  IADD3.X R9, PT, PT, R0, UR5, RZ, P4, !PT ;  /* 0x0000000500097c10 */ /* 0x000fe4000a7fe4ff */
[----:B------:R-:W-:Y:S02]  /*17e0*/  ISETP.LT.OR P3, PT, R23, RZ, P3 ;  /* 0x000000ff1700720c */ /* 0x000fe40001f61670 */
[----:B---3--:R-:W-:Y:S02]  /*17f0*/  IADD3 R4, P4, PT, R4, UR8, RZ ;  /* 0x0000000804047c10 */ /* 0x008fe4000ff9e0ff */
[----:B------:R-:W-:Y:S02]  /*1800*/  PLOP3.LUT P6, PT, P3, P1, PT, 0xf8, 0x8f ;  /* 0x00000000008f781c */ /* 0x000fe40001fc3f70 */
[----:B------:R-:W-:-:S02]  /*1810*/  IADD3.X R7, PT, PT, R5, UR13, RZ, P5, !PT ;  /* 0x0000000d05077c10 */ /* 0x000fc4000affe4ff */
[----:B------:R-:W-:Y:S02]  /*1820*/  IADD3.X R5, PT, PT, R5, UR9, RZ, P4, !PT ;  /* 0x0000000905057c10 */ /* 0x000fe4000a7fe4ff */
[----:B------:R-:W-:-:S07]  /*1830*/  ISETP.NE.AND P5, PT, R24, 0x5, PT ;  /* 0x000000051800780c */ /* 0x000fce0003fa5270 */
[----:B------:R-:W-:Y:S06]  /*1840*/  @P6 BRA `(.L_x_23) ;  /* 0x00000000009c6947 */ /* 0x000fec0003800000 */
[----:B------:R-:W2:Y:S02]  /*1850*/  LDG.E.U8 R0, desc[UR36][R4.64+-0x4] ;  /* 0xfffffc2404007981 */ /* 0x000ea4000c1e1100 */
[----:B--2---:R-:W-:-:S13]  /*1860*/  ISETP.NE.AND P4, PT, R0, 0x63, PT ;  /* 0x000000630000780c */ /* 0x004fda0003f85270 */
[----:B------:R-:W-:Y:S05]  /*1870*/  @P4 BRA `(.L_x_23) ;  /* 0x0000000000904947 */ /* 0x000fea0003800000 */
[----:B------:R-:W2:Y:S02]  /*1880*/  LDG.E.U8 R0, desc[UR36][R6.64+-0x4] ;  /* 0xfffffc2406007981 */ /* 0x000ea4000c1e1100 */
[----:B--2---:R-:W-:-:S13]  /*1890*/  ISETP.NE.AND P4, PT, R0, RZ, PT ;  /* 0x000000ff0000720c */ /* 0x004fda0003f85270 */
[----:B------:R-:W-:Y:S05]  /*18a0*/  @P4 BRA `(.L_x_23) ;  /* 0x0000000000844947 */ /* 0x000fea0003800000 */
[----:B------:R0:W5:Y:S01]  /*18b0*/  LDG.E.64 R28, desc[UR36][R12.64] ;  /* 0x000000240c1c7981 */ /* 0x000162000c1e1b00 */
[----:B------:R-:W-:Y:S01]  /*18c0*/  VIADD R0, R25, 0x10 ;  /* 0x0000001019007836 */ /* 0x000fe20000000000 */
[----:B------:R-:W-:Y:S04]  /*18d0*/  BSSY.RECONVERGENT B3, `(.L_x_24) ;  /* 0x000000f000037945 */ /* 0x000fe80003800200 */
[----:B------:R-:W-:-:S04]  /*18e0*/  I2FP.F32.U32 R15, R0 ;  /* 0x00000000000f7245 */ /* 0x000fc80000201000 */
[----:B------:R-:W-:Y:S01]  /*18f0*/  IADD3 R0, PT, PT, R15, -0xd000000, RZ ;  /* 0xf30000000f007810 */ /* 0x000fe20007ffe0ff */
[----:B------:R0:W1:Y:S03]  /*1900*/  MUFU.RSQ R30, R15 ;  /* 0x0000000f001e7308 */ /* 0x0000660000001400 */
[----:B------:R-:W-:-:S13]  /*1910*/  ISETP.GT.U32.AND P4, PT, R0, 0x727fffff, PT ;  /* 0x727fffff0000780c */ /* 0x000fda0003f84070 */
[----:B0-----:R-:W-:Y:S05]  /*1920*/  @!P4 BRA `(.L_x_25) ;  /* 0x000000000014c947 */ /* 0x001fea0003800000 */
[----:B------:R-:W-:Y:S01]  /*1930*/  IMAD.MOV.U32 R0, RZ, RZ, R15 ;  /* 0x000000ffff007224 */ /* 0x000fe200078e000f */
[----:B------:R-:W-:-:S07]  /*1940*/  MOV R14, 0x1960 ;  /* 0x00001960000e7802 */ /* 0x000fce0000000f00 */
[----:B-1---5:R-:W-:Y:S05]  /*1950*/  CALL.REL.NOINC `($__internal_0_$__cuda_sm20_sqrt_rn_f32_slowpath) ;  /* 0x0000003400987944 */ /* 0x022fea0003c00000 */
[----:B------:R-:W-:Y:S01]  /*1960*/  IMAD.MOV.U32 R14, RZ, RZ, R0 ;  /* 0x000000ffff0e7224 */ /* 0x000fe200078e0000 */
[----:B------:R-:W-:Y:S06]  /*1970*/  BRA `(.L_x_26) ;  /* 0x0000000000107947 */ /* 0x000fec0003800000 */
.L_x_25:
[----:B-1----:R-:W-:Y:S01]  /*1980*/  FMUL.FTZ R14, R15, R30 ;  /* 0x0000001e0f0e7220 */ /* 0x002fe20000410000 */
[----:B------:R-:W-:-:S03]  /*1990*/  FMUL.FTZ R0, R30, 0.5 ;  /* 0x3f0000001e007820 */ /* 0x000fc60000410000 */
[----:B------:R-:W-:-:S04]  /*19a0*/  FFMA R15, -R14, R14, R15 ;  /* 0x0000000e0e0f7223 */ /* 0x000fc8000000010f */
[----:B------:R-:W-:-:S07]  /*19b0*/  FFMA R14, R15, R0, R14 ;  /* 0x000000000f0e7223 */ /* 0x000fce000000000e */
.L_x_26:
[----:B------:R-:W-:Y:S05]  /*19c0*/  BSYNC.RECONVERGENT B3 ;  /* 0x0000000000037941 */ /* 0x000fea0003800200 */
.L_x_24:
[----:B------:R-:W2:Y:S01]  /*19d0*/  LDG.E.64 R30, desc[UR36][R8.64+-0x20] ;  /* 0xffffe024081e7981 */ /* 0x000ea2000c1e1b00 */
[----:B------:R-:W0:Y:S02]  /*19e0*/  F2F.F64.F32 R14, R14 ;  /* 0x0000000e000e7310 */ /* 0x000e240000201800 */
[----:B0----5:R-:W-:-:S08]  /*19f0*/  DADD R28, R28, R14 ;  /* 0x000000001c1c7229 */ /* 0x021fd0000000000e */
[----:B--2---:R-:W-:-:S14]  /*1a00*/  DSETP.GEU.AND P4, PT, R28, R30, PT ;  /* 0x0000001e1c00722a */ /* 0x004fdc0003f8e000 */
[----:B------:R-:W-:Y:S05]  /*1a10*/  @P4 BRA `(.L_x_23) ;  /* 0x0000000000284947 */ /* 0x000fea0003800000 */
[----:B------:R-:W-:Y:S01]  /*1a20*/  IMAD.MOV.U32 R0, RZ, RZ, 0x43 ;  /* 0x00000043ff007424 */ /* 0x000fe200078e00ff */
[----:B------:R-:W-:Y:S01]  /*1a30*/  IADD3 R27, PT, PT, R19, -0x4, RZ ;  /* 0xfffffffc131b7810 */ /* 0x000fe20007ffe0ff */
[C---:B------:R-:W-:Y:S01]  /*1a40*/  IMAD.WIDE R14, R21.reuse, 0x8, R16 ;  /* 0x00000008150e7825 */ /* 0x040fe200078e0210 */
[----:B------:R0:W-:Y:S03]  /*1a50*/  STG.E.64 desc[UR36][R8.64+-0x20], R28 ;  /* 0xffffe01c08007986 */ /* 0x0001e6000c101b24 */
[----:B------:R-:W-:Y:S01]  /*1a60*/  VIADD R21, R21, 0x1 ;  /* 0x0000000115157836 */ /* 0x000fe20000000000 */
[----:B------:R0:W-:Y:S04]  /*1a70*/  STG.E.U8 desc[UR36][R4.64+-0x4], R0 ;  /* 0xfffffc0004007986 */ /* 0x0001e8000c101124 */
[----:B------:R0:W-:Y:S04]  /*1a80*/  ST.E desc[UR36][R14.64+0x4], R27 ;  /* 0x0000041b0e007985 */ /* 0x0001e8000c101924 */
[----:B------:R0:W-:Y:S04]  /*1a90*/  ST.E desc[UR36][R14.64], R23 ;  /* 0x000000170e007985 */ /* 0x0001e8000c101924 */
[----:B------:R0:W-:Y:S04]  /*1aa0*/  STG.E desc[UR36][R10.64+-0x20], R3 ;  /* 0xffffe0030a007986 */ /* 0x0001e8000c101924 */
[----:B------:R0:W-:Y:S02]  /*1ab0*/  STG.E desc[UR36][R10.64+-0x1c], R19 ;  /* 0xffffe4130a007986 */ /* 0x0001e4000c101924 */
.L_x_23:
[----:B------:R-:W-:Y:S05]  /*1ac0*/  BSYNC.RECONVERGENT B2 ;  /* 0x0000000000027941 */ /* 0x000fea0003800200 */
.L_x_22:
[----:B------:R-:W1:Y:S01]  /*1ad0*/  LDCU UR4, c[0x0][0x388] ;  /* 0x00007100ff0477ac */ /* 0x000e620008000800 */
[----:B0-----:R-:W-:Y:S01]  /*1ae0*/  VIADD R0, R19, 0xfffffffd ;  /* 0xfffffffd13007836 */ /* 0x001fe20000000000 */
[----:B------:R-:W-:Y:S04]  /*1af0*/  BSSY.RECONVERGENT B2, `(.L_x_27) ;  /* 0x000002b000027945 */ /* 0x000fe80003800200 */
[----:B-1----:R-:W-:-:S04]  /*1b00*/  ISETP.GE.AND P4, PT, R0, UR4, PT ;  /* 0x0000000400007c0c */ /* 0x002fc8000bf86270 */
[----:B------:R-:W-:-:S04]  /*1b10*/  ISETP.LT.OR P4, PT, R19, 0x3, P4 ;  /* 0x000000031300780c */ /* 0x000fc80002781670 */
[----:B------:R-:W-:-:S13]  /*1b20*/  PLOP3.LUT P4, PT, P3, P4, PT, 0xf8, 0x8f ;  /* 0x00000000008f781c */ /* 0x000fda0001f89f70 */
[----:B------:R-:W-:Y:S05]  /*1b30*/  @P4 BRA `(.L_x_28) ;  /* 0x0000000000984947 */ /* 0x000fea0003800000 */
        /* <DEDUP_REMOVED lines=15> */
[----:B-1----:R-:W-:-:S07]  /*1c30*/  MOV R14, 0x1c50 ;  /* 0x00001c50000e7802 */ /* 0x002fce0000000f00 */
[----:B-----5:R-:W-:Y:S05]  /*1c40*/  CALL.REL.NOINC `($__internal_0_$__cuda_sm20_sqrt_rn_f32_slowpath) ;  /* 0x0000003000dc7944 */ /* 0x020fea0003c00000 */
[----:B------:R-:W-:Y:S05]  /*1c50*/  BRA `(.L_x_31) ;  /* 0x0000000000107947 */ /* 0x000fea0003800000 */
.L_x_30:
[----:B-1----:R-:W-:Y:S01]  /*1c60*/  FMUL.FTZ R0, R15, R14 ;  /* 0x0000000e0f007220 */ /* 0x002fe20000410000 */
[----:B------:R-:W-:-:S03]  /*1c70*/  FMUL.FTZ R14, R14, 0.5 ;  /* 0x3f0000000e0e7820 */ /* 0x000fc60000410000 */
[----:B------:R-:W-:-:S04]  /*1c80*/  FFMA R15, -R0, R0, R15 ;  /* 0x00000000000f7223 */ /* 0x000fc8000000010f */
[----:B------:R-:W-:-:S07]  /*1c90*/  FFMA R0, R15, R14, R0 ;  /* 0x0000000e0f007223 */ /* 0x000fce0000000000 */
.L_x_31:
[----:B------:R-:W-:Y:S05]  /*1ca0*/  BSYNC.RECONVERGENT B3 ;  /* 0x0000000000037941 */ /* 0x000fea0003800200 */
.L_x_29:
[----:B------:R-:W2:Y:S01]  /*1cb0*/  LDG.E.64 R30, desc[UR36][R8.64+-0x18] ;  /* 0xffffe824081e7981 */ /* 0x000ea2000c1e1b00 */
[----:B------:R-:W0:Y:S02]  /*1cc0*/  F2F.F64.F32 R14, R0 ;  /* 0x00000000000e7310 */ /* 0x000e240000201800 */
[----:B0----5:R-:W-:-:S08]  /*1cd0*/  DADD R14, R28, R14 ;  /* 0x000000001c0e7229 */ /* 0x021fd0000000000e */
[----:B--2---:R-:W-:-:S14]  /*1ce0*/  DSETP.GEU.AND P4, PT, R14, R30, PT ;  /* 0x0000001e0e00722a */ /* 0x004fdc0003f8e000 */
[----:B------:R-:W-:Y:S05]  /*1cf0*/  @P4 BRA `(.L_x_28) ;  /* 0x0000000000284947 */ /* 0x000fea0003800000 */
[----:B------:R-:W-:Y:S01]  /*1d00*/  IMAD.MOV.U32 R0, RZ, RZ, 0x43 ;  /* 0x00000043ff007424 */ /* 0x000fe200078e00ff */
[----:B------:R0:W-:Y:S01]  /*1d10*/  STG.E.64 desc[UR36][R8.64+-0x18], R14 ;  /* 0xffffe80e08007986 */ /* 0x0001e2000c101b24 */
[----:B------:R-:W-:Y:S02]  /*1d20*/  VIADD R27, R19, 0xfffffffd ;  /* 0xfffffffd131b7836 */ /* 0x000fe40000000000 */
[C---:B------:R-:W-:Y:S01]  /*1d30*/  IMAD.WIDE R28, R21.reuse, 0x8, R16 ;  /* 0x00000008151c7825 */ /* 0x040fe200078e0210 */
[----:B------:R0:W-:Y:S01]  /*1d40*/  STG.E.U8 desc[UR36][R4.64+-0x3], R0 ;  /* 0xfffffd0004007986 */ /* 0x0001e2000c101124 */
[----:B------:R-:W-:-:S03]  /*1d50*/  IADD3 R21, PT, PT, R21, 0x1, RZ ;  /* 0x0000000115157810 */ /* 0x000fc60007ffe0ff */
[----:B------:R0:W-:Y:S04]  /*1d60*/  ST.E desc[UR36][R28.64+0x4], R27 ;  /* 0x0000041b1c007985 */ /* 0x0001e8000c101924 */
[----:B------:R0:W-:Y:S04]  /*1d70*/  ST.E desc[UR36][R28.64], R23 ;  /* 0x000000171c007985 */ /* 0x0001e8000c101924 */
[----:B------:R0:W-:Y:S04]  /*1d80*/  STG.E desc[UR36][R10.64+-0x18], R3 ;  /* 0xffffe8030a007986 */ /* 0x0001e8000c101924 */
[----:B------:R0:W-:Y:S02]  /*1d90*/  STG.E desc[UR36][R10.64+-0x14], R19 ;  /* 0xffffec130a007986 */ /* 0x0001e4000c101924 */
.L_x_28:
[----:B------:R-:W-:Y:S05]  /*1da0*/  BSYNC.RECONVERGENT B2 ;  /* 0x0000000000027941 */ /* 0x000fea0003800200 */
.L_x_27:
[----:B------:R-:W-:Y:S01]  /*1db0*/  PLOP3.LUT P4, PT, P3, P2, PT, 0xf8, 0x8f ;  /* 0x00000000008f781c */ /* 0x000fe20001f85f70 */
[----:B------:R-:W-:-:S12]  /*1dc0*/  BSSY.RECONVERGENT B2, `(.L_x_32) ;  /* 0x0000027000027945 */ /* 0x000fd80003800200 */
[----:B------:R-:W-:Y:S05]  /*1dd0*/  @P4 BRA `(.L_x_33) ;  /* 0x0000000000944947 */ /* 0x000fea0003800000 */
[----:B0-----:R-:W2:Y:S02]  /*1de0*/  LDG.E.U8 R0, desc[UR36][R4.64+-0x2] ;  /* 0xfffffe2404007981 */ /* 0x001ea4000c1e1100 */
        /* <DEDUP_REMOVED lines=9> */
[----:B------:R0:W1:Y:S01]  /*1e80*/  MUFU.RSQ R14, R15 ;  /* 0x0000000f000e7308 */ /* 0x0000620000001400 */
[----:B------:R-:W-:-:S05]  /*1e90*/  VIADD R0, R15, 0xf3000000 ;  /* 0xf30000000f007836 */ /* 0x000fca0000000000 */
[----:B------:R-:W-:-:S13]  /*1ea0*/  ISETP.GT.U32.AND P4, PT, R0, 0x727fffff, PT ;  /* 0x727fffff0000780c */ /* 0x000fda0003f84070 */
[----:B01----:R-:W-:Y:S05]  /*1eb0*/  @!P4 BRA `(.L_x_35) ;  /* 0x000000000010c947 */ /* 0x003fea0003800000 */
[----:B------:R-:W-:Y:S01]  /*1ec0*/  IMAD.MOV.U32 R0, RZ, RZ, R15 ;  /* 0x000000ffff007224 */ /* 0x000fe200078e000f */
[----:B------:R-:W-:-:S07]  /*1ed0*/  MOV R14, 0x1ef0 ;  /* 0x00001ef0000e7802 */ /* 0x000fce0000000f00 */
[----:B-----5:R-:W-:Y:S05]  /*1ee0*/  CALL.REL.NOINC `($__internal_0_$__cuda_sm20_sqrt_rn_f32_slowpath) ;  /* 0x0000003000347944 */ /* 0x020fea0003c00000 */
[----:B------:R-:W-:Y:S05]  /*1ef0*/  BRA `(.L_x_36) ;  /* 0x0000000000107947 */ /* 0x000fea0003800000 */
.L_x_35:
[----:B------:R-:W-:Y:S01]  /*1f00*/  FMUL.FTZ R0, R15, R14 ;  /* 0x0000000e0f007220 */ /* 0x000fe20000410000 */
[----:B------:R-:W-:-:S03]  /*1f10*/  FMUL.FTZ R14, R14, 0.5 ;  /* 0x3f0000000e0e7820 */ /* 0x000fc60000410000 */
[----:B------:R-:W-:-:S04]  /*1f20*/  FFMA R15, -R0, R0, R15 ;  /* 0x00000000000f7223 */ /* 0x000fc8000000010f */
[----:B------:R-:W-:-:S07]  /*1f30*/  FFMA R0, R15, R14, R0 ;  /* 0x0000000e0f007223 */ /* 0x000fce0000000000 */
.L_x_36:
[----:B------:R-:W-:Y:S05]  /*1f40*/  BSYNC.RECONVERGENT B3 ;  /* 0x0000000000037941 */ /* 0x000fea0003800200 */
.L_x_34:
[----:B------:R-:W2:Y:S01]  /*1f50*/  LDG.E.64 R30, desc[UR36][R8.64+-0x10] ;  /* 0xfffff024081e7981 */ /* 0x000ea2000c1e1b00 */
[----:B------:R-:W0:Y:S02]  /*1f60*/  F2F.F64.F32 R14, R0 ;  /* 0x00000000000e7310 */ /* 0x000e240000201800 */
[----:B0----5:R-:W-:-:S08]  /*1f70*/  DADD R14, R28, R14 ;  /* 0x000000001c0e7229 */ /* 0x021fd0000000000e */
[----:B--2---:R-:W-:-:S14]  /*1f80*/  DSETP.GEU.AND P4, PT, R14, R30, PT ;  /* 0x0000001e0e00722a */ /* 0x004fdc0003f8e000 */
[----:B------:R-:W-:Y:S05]  /*1f90*/  @P4 BRA `(.L_x_33) ;  /* 0x0000000000244947 */ /* 0x000fea0003800000 */
[----:B------:R-:W-:Y:S01]  /*1fa0*/  MOV R0, 0x43 ;  /* 0x0000004300007802 */ /* 0x000fe20000000f00 */
        /* <DEDUP_REMOVED lines=8> */
.L_x_33:
[----:B------:R-:W-:Y:S05]  /*2030*/  BSYNC.RECONVERGENT B2 ;  /* 0x0000000000027941 */ /* 0x000fea0003800200 */
.L_x_32:
[----:B------:R-:W-:Y:S01]  /*2040*/  PLOP3.LUT P4, PT, P3, P0, PT, 0xf8, 0x8f ;  /* 0x00000000008f781c */ /* 0x000fe20001f81f70 */
[----:B------:R-:W-:-:S12]  /*2050*/  BSSY.RECONVERGENT B2, `(.L_x_37) ;  /* 0x0000028000027945 */ /* 0x000fd80003800200 */
[----:B------:R-:W-:Y:S05]  /*2060*/  @P4 BRA `(.L_x_38) ;  /* 0x0000000000984947 */ /* 0x000fea0003800000 */
[----:B01----:R-:W2:Y:S02]  /*2070*/  LDG.E.U8 R0, desc[UR36][R4.64+-0x1] ;  /* 0xffffff2404007981 */ /* 0x003ea4000c1e1100 */
        /* <DEDUP_REMOVED lines=13> */
[----:B------:R-:W-:Y:S02]  /*2150*/  MOV R0, R15 ;  /* 0x0000000f00007202 */ /* 0x000fe40000000f00 */
[----:B------:R-:W-:-:S07]  /*2160*/  MOV R14, 0x2180 ;  /* 0x00002180000e7802 */ /* 0x000fce0000000f00 */
[----:B-----5:R-:W-:Y:S05]  /*2170*/  CALL.REL.NOINC `($__internal_0_$__cuda_sm20_sqrt_rn_f32_slowpath) ;  /* 0x0000002c00907944 */ /* 0x020fea0003c00000 */
[----:B------:R-:W-:Y:S05]  /*2180*/  BRA `(.L_x_41) ;  /* 0x0000000000107947 */ /* 0x000fea0003800000 */
.L_x_40:
[----:B------:R-:W-:Y:S01]  /*2190*/  FMUL.FTZ R0, R15, R14 ;  /* 0x0000000e0f007220 */ /* 0x000fe20000410000 */
[----:B------:R-:W-:-:S03]  /*21a0*/  FMUL.FTZ R14, R14, 0.5 ;  /* 0x3f0000000e0e7820 */ /* 0x000fc60000410000 */
[----:B------:R-:W-:-:S04]  /*21b0*/  FFMA R15, -R0, R0, R15 ;  /* 0x00000000000f7223 */ /* 0x000fc8000000010f */
[----:B------:R-:W-:-:S07]  /*21c0*/  FFMA R0, R15, R14, R0 ;  /* 0x0000000e0f007223 */ /* 0x000fce0000000000 */
.L_x_41:
[----:B------:R-:W-:Y:S05]  /*21d0*/  BSYNC.RECONVERGENT B3 ;  /* 0x0000000000037941 */ /* 0x000fea0003800200 */
.L_x_39:
        /* <DEDUP_REMOVED lines=9> */
[----:B------:R2:W-:Y:S03]  /*2270*/  STG.E.U8 desc[UR36][R4.64+-0x1], R0 ;  /* 0xffffff0004007986 */ /* 0x0005e6000c101124 */
[----:B------:R-:W-:Y:S01]  /*2280*/  VIADD R21, R21, 0x1 ;  /* 0x0000000115157836 */ /* 0x000fe20000000000 */
[----:B------:R2:W-:Y:S04]  /*2290*/  ST.E desc[UR36][R28.64+0x4], R27 ;  /* 0x0000041b1c007985 */ /* 0x0005e8000c101924 */
[----:B------:R2:W-:Y:S04]  /*22a0*/  ST.E desc[UR36][R28.64], R23 ;  /* 0x000000171c007985 */ /* 0x0005e8000c101924 */
[----:B------:R2:W-:Y:S04]  /*22b0*/  STG.E desc[UR36][R10.64+-0x8], R3 ;  /* 0xfffff8030a007986 */ /* 0x0005e8000c101924 */
[----:B------:R2:W-:Y:S02]  /*22c0*/  STG.E desc[UR36][R10.64+-0x4], R19 ;  /* 0xfffffc130a007986 */ /* 0x0005e4000c101924 */
.L_x_38:
[----:B------:R-:W-:Y:S05]  /*22d0*/  BSYNC.RECONVERGENT B2 ;  /* 0x0000000000027941 */ /* 0x000fea0003800200 */
.L_x_37:
[----:B------:R-:W3:Y:S01]  /*22e0*/  LDCU UR4, c[0x0][0x388] ;  /* 0x00007100ff0477ac */ /* 0x000ee20008000800 */
[----:B------:R-:W-:Y:S01]  /*22f0*/  BSSY.RECONVERGENT B2, `(.L_x_42) ;  /* 0x0000036000027945 */ /* 0x000fe20003800200 */
[----:B---3--:R-:W-:-:S04]  /*2300*/  ISETP.GE.AND P4, PT, R19, UR4, PT ;  /* 0x0000000413007c0c */ /* 0x008fc8000bf86270 */
[----:B------:R-:W-:-:S04]  /*2310*/  ISETP.LT.OR P4, PT, R19, RZ, P4 ;  /* 0x000000ff1300720c */ /* 0x000fc80002781670 */
[----:B------:R-:W-:-:S13]  /*2320*/  PLOP3.LUT P4, PT, P3, P4, PT, 0xf8, 0x8f ;  /* 0x00000000008f781c */ /* 0x000fda0001f89f70 */
[----:B------:R-:W-:Y:S05]  /*2330*/  @P4 BRA `(.L_x_43) ;  /* 0x0000000000c44947 */ /* 0x000fea0003800000 */
[----:B------:R-:W3:Y:S01]  /*2340*/  LDCU.64 UR4, c[0x0][0x380] ;  /* 0x00007000ff0477ac */ /* 0x000ee20008000a00 */
[----:B------:R-:W-:-:S04]  /*2350*/  IADD3 R30, PT, PT, R26, R19, RZ ;  /* 0x000000131a1e7210 */ /* 0x000fc80007ffe0ff */
[----:B012---:R-:W-:Y:S02]  /*2360*/  SHF.R.S32.HI R15, RZ, 0x1f, R30 ;  /* 0x0000001fff0f7819 */ /* 0x007fe4000001141e */
[----:B---3--:R-:W-:-:S04]  /*2370*/  IADD3 R26, P4, PT, R30, UR4, RZ ;  /* 0x000000041e1a7c10 */ /* 0x008fc8000ff9e0ff */
[----:B------:R-:W-:-:S05]  /*2380*/  IADD3.X R27, PT, PT, R15, UR5, RZ, P4, !PT ;  /* 0x000000050f1b7c10 */ /* 0x000fca000a7fe4ff */
[----:B------:R-:W2:Y:S02]  /*2390*/  LDG.E.U8 R0, desc[UR36][R26.64] ;  /* 0x000000241a007981 */ /* 0x000ea4000c1e1100 */
[----:B--2---:R-:W-:-:S13]  /*23a0*/  ISETP.NE.AND P4, PT, R0, 0x63, PT ;  /* 0x000000630000780c */ /* 0x004fda0003f85270 */
[----:B------:R-:W-:Y:S05]  /*23b0*/  @P4 BRA `(.L_x_43) ;  /* 0x0000000000a44947 */ /* 0x000fea0003800000 */
[----:B------:R-:W0:Y:S02]  /*23c0*/  LDCU.64 UR4, c[0x0][0x3b0] ;  /* 0x00007600ff0477ac */ /* 0x000e240008000a00 */
[----:B0-----:R-:W-:-:S04]  /*23d0*/  IADD3 R14, P4, PT, R30, UR4, RZ ;  /* 0x000000041e0e7c10 */ /* 0x001fc8000ff9e0ff */
[----:B------:R-:W-:-:S05]  /*23e0*/  IADD3.X R15, PT, PT, R15, UR5, RZ, P4, !PT ;  /* 0x000000050f0f7c10 */ /* 0x000fca000a7fe4ff */
[----:B------:R-:W2:Y:S02]  /*23f0*/  LDG.E.U8 R14, desc[UR36][R14.64] ;  /* 0x000000240e0e7981 */ /* 0x000ea4000c1e1100 */
[----:B--2---:R-:W-:-:S13]  /*2400*/  ISETP.NE.AND P4, PT, R14, RZ, PT ;  /* 0x000000ff0e00720c */ /* 0x004fda0003f85270 */
[----:B------:R-:W-:Y:S05]  /*2410*/  @P4 BRA `(.L_x_43) ;  /* 0x00000000008c4947 */ /* 0x000fea0003800000 */
[----:B------:R0:W5:Y:S01]  /*2420*/  LDG.E.64 R28, desc[UR36][R12.64] ;  /* 0x000000240c1c7981 */ /* 0x000162000c1e1b00 */
[----:B------:R-:W-:Y:S01]  /*2430*/  I2FP.F32.U32 R15, R25 ;  /* 0x00000019000f7245 */ /* 0x000fe20000201000 */
[----:B------:R-:W-:Y:S03]  /*2440*/  BSSY.RECONVERGENT B3, `(.L_x_44) ;  /* 0x000000e000037945 */ /* 0x000fe60003800200 */
[----:B------:R0:W1:Y:S01]  /*2450*/  MUFU.RSQ R32, R15 ;  /* 0x0000000f00207308 */ /* 0x0000620000001400 */
[----:B------:R-:W-:-:S05]  /*2460*/  VIADD R0, R15, 0xf3000000 ;  /* 0xf30000000f007836 */ /* 0x000fca0000000000 */
[----:B------:R-:W-:-:S13]  /*2470*/  ISETP.GT.U32.AND P4, PT, R0, 0x727fffff, PT ;  /* 0x727fffff0000780c */ /* 0x000fda0003f84070 */
[----:B01----:R-:W-:Y:S05]  /*2480*/  @!P4 BRA `(.L_x_45) ;  /* 0x000000000014c947 */ /* 0x003fea0003800000 */
[----:B------:R-:W-:Y:S01]  /*2490*/  IMAD.MOV.U32 R0, RZ, RZ, R15 ;  /* 0x000000ffff007224 */ /* 0x000fe200078e000f */
[----:B------:R-:W-:-:S07]  /*24a0*/  MOV R14, 0x24c0 ;  /* 0x000024c0000e7802 */ /* 0x000fce0000000f00 */
[----:B-----5:R-:W-:Y:S05]  /*24b0*/  CALL.REL.NOINC `($__internal_0_$__cuda_sm20_sqrt_rn_f32_slowpath) ;  /* 0x0000002800c07944 */ /* 0x020fea0003c00000 */
[----:B------:R-:W-:Y:S01]  /*24c0*/  IMAD.MOV.U32 R14, RZ, RZ, R0 ;  /* 0x000000ffff0e7224 */ /* 0x000fe200078e0000 */
[----:B------:R-:W-:Y:S06]  /*24d0*/  BRA `(.L_x_46) ;  /* 0x0000000000107947 */ /* 0x000fec0003800000 */
.L_x_45:
[----:B------:R-:W-:Y:S01]  /*24e0*/  FMUL.FTZ R14, R15, R32 ;  /* 0x000000200f0e7220 */ /* 0x000fe20000410000 */
[----:B------:R-:W-:-:S03]  /*24f0*/  FMUL.FTZ R0, R32, 0.5 ;  /* 0x3f00000020007820 */ /* 0x000fc60000410000 */
[----:B------:R-:W-:-:S04]  /*2500*/  FFMA R15, -R14, R14, R15 ;  /* 0x0000000e0e0f7223 */ /* 0x000fc8000000010f */
[----:B------:R-:W-:-:S07]  /*2510*/  FFMA R14, R15, R0, R14 ;  /* 0x000000000f0e7223 */ /* 0x000fce000000000e */
.L_x_46:
[----:B------:R-:W-:Y:S05]  /*2520*/  BSYNC.RECONVERGENT B3 ;  /* 0x0000000000037941 */ /* 0x000fea0003800200 */
.L_x_44:
[----:B------:R-:W0:Y:S02]  /*2530*/  LDC.64 R34, c[0x0][0x3a0] ;  /* 0x0000e800ff227b82 */ /* 0x000e240000000a00 */
[----:B0-----:R-:W-:-:S05]  /*2540*/  IMAD.WIDE R34, R30, 0x8, R34 ;  /* 0x000000081e227825 */ /* 0x001fca00078e0222 */
[----:B------:R-:W2:Y:S01]  /*2550*/  LDG.E.64 R32, desc[UR36][R34.64] ;  /* 0x0000002422207981 */ /* 0x000ea2000c1e1b00 */
[----:B------:R-:W0:Y:S02]  /*2560*/  F2F.F64.F32 R14, R14 ;  /* 0x0000000e000e7310 */ /* 0x000e240000201800 */
[----:B0----5:R-:W-:-:S08]  /*2570*/  DADD R28, R28, R14 ;  /* 0x000000001c1c7229 */ /* 0x021fd0000000000e */
[----:B--2---:R-:W-:-:S14]  /*2580*/  DSETP.GEU.AND P4, PT, R28, R32, PT ;  /* 0x000000201c00722a */ /* 0x004fdc0003f8e000 */
[----:B------:R-:W-:Y:S05]  /*2590*/  @P4 BRA `(.L_x_43) ;  /* 0x00000000002c4947 */ /* 0x000fea0003800000 */
[----:B------:R-:W0:Y:S01]  /*25a0*/  LDC.64 R14, c[0x0][0x3a8] ;  /* 0x0000ea00ff0e7b82 */ /* 0x000e220000000a00 */
[----:B------:R-:W-:Y:S01]  /*25b0*/  MOV R0, 0x43 ;  /* 0x0000004300007802 */ /* 0x000fe20000000f00 */
[C---:B------:R-:W-:Y:S01]  /*25c0*/  IMAD.WIDE R32, R21.reuse, 0x8, R16 ;  /* 0x0000000815207825 */ /* 0x040fe200078e0210 */
[----:B------:R3:W-:Y:S03]  /*25d0*/  STG.E.64 desc[UR36][R34.64], R28 ;  /* 0x0000001c22007986 */ /* 0x0007e6000c101b24 */
[----:B------:R-:W-:Y:S01]  /*25e0*/  VIADD R21, R21, 0x1 ;  /* 0x0000000115157836 */ /* 0x000fe20000000000 */
[----:B------:R3:W-:Y:S04]  /*25f0*/  STG.E.U8 desc[UR36][R26.64], R0 ;  /* 0x000000001a007986 */ /* 0x0007e8000c101124 */
[----:B------:R3:W-:Y:S04]  /*2600*/  ST.E desc[UR36][R32.64], R23 ;  /* 0x0000001720007985 */ /* 0x0007e8000c101924 */
[----:B------:R3:W-:Y:S01]  /*2610*/  ST.E desc[UR36][R32.64+0x4], R19 ;  /* 0x0000041320007985 */ /* 0x0007e2000c101924 */
[----:B0-----:R-:W-:-:S05]  /*2620*/  IMAD.WIDE R30, R30, 0x8, R14 ;  /* 0x000000081e1e7825 */ /* 0x001fca00078e020e */
[----:B------:R3:W-:Y:S04]  /*2630*/  STG.E desc[UR36][R30.64], R3 ;  /* 0x000000031e007986 */ /* 0x0007e8000c101924 */
[----:B------:R3:W-:Y:S02]  /*2640*/  STG.E desc[UR36][R30.64+0x4], R19 ;  /* 0x000004131e007986 */ /* 0x0007e4000c101924 */
.L_x_43:
[----:B------:R-:W-:Y:S05]  /*2650*/  BSYNC.RECONVERGENT B2 ;  /* 0x0000000000027941 */ /* 0x000fea0003800200 */
.L_x_42:
[----:B------:R-:W4:Y:S01]  /*2660*/  LDCU UR4, c[0x0][0x388] ;  /* 0x00007100ff0477ac */ /* 0x000f220008000800 */
[----:B------:R-:W-:Y:S01]  /*2670*/  BSSY.RECONVERGENT B2, `(.L_x_47) ;  /* 0x000002a000027945 */ /* 0x000fe20003800200 */
[----:B----4-:R-:W-:-:S04]  /*2680*/  ISETP.GE.AND P4, PT, R22, UR4, PT ;  /* 0x0000000416007c0c */ /* 0x010fc8000bf86270 */
[----:B------:R-:W-:-:S04]  /*2690*/  ISETP.LT.OR P4, PT, R19, -0x1, P4 ;  /* 0xffffffff1300780c */ /* 0x000fc80002781670 */
[----:B------:R-:W-:-:S13]  /*26a0*/  PLOP3.LUT P4, PT, P3, P4, PT, 0xf8, 0x8f ;  /* 0x00000000008f781c */ /* 0x000fda0001f89f70 */
[----:B------:R-:W-:Y:S05]  /*26b0*/  @P4 BRA `(.L_x_48) ;  /* 0x0000000000944947 */ /* 0x000fea0003800000 */
[----:B0123--:R-:W2:Y:S02]  /*26c0*/  LDG.E.U8 R0, desc[UR36][R4.64+0x1] ;  /* 0x0000012404007981 */ /* 0x00fea4000c1e1100 */
        /* <DEDUP_REMOVED lines=17> */
.L_x_50:
[----:B------:R-:W-:Y:S01]  /*27e0*/  FMUL.FTZ R0, R15, R14 ;  /* 0x0000000e0f007220 */ /* 0x000fe20000410000 */
[----:B------:R-:W-:-:S03]  /*27f0*/  FMUL.FTZ R14, R14, 0.5 ;  /* 0x3f0000000e0e7820 */ /* 0x000fc60000410000 */
[----:B------:R-:W-:-:S04]  /*2800*/  FFMA R15, -R0, R0, R15 ;  /* 0x00000000000f7223 */ /* 0x000fc8000000010f */
[----:B------:R-:W-:-:S07]  /*2810*/  FFMA R0, R15, R14, R0 ;  /* 0x0000000e0f007223 */ /* 0x000fce0000000000 */
.L_x_51:
[----:B------:R-:W-:Y:S05]  /*2820*/  BSYNC.RECONVERGENT B3 ;  /* 0x0000000000037941 */ /* 0x000fea0003800200 */
.L_x_49:
[----:B------:R-:W2:Y:S01]  /*2830*/  LDG.E.64 R28, desc[UR36][R8.64+0x8] ;  /* 0x00000824081c7981 */ /* 0x000ea2000c1e1b00 */
[----:B------:R-:W0:Y:S02]  /*2840*/  F2F.F64.F32 R14, R0 ;  /* 0x00000000000e7310 */ /* 0x000e240000201800 */
[----:B0----5:R-:W-:-:S08]  /*2850*/  DADD R14, R26, R14 ;  /* 0x000000001a0e7229 */ /* 0x021fd0000000000e */
[----:B--2---:R-:W-:-:S14]  /*2860*/  DSETP.GEU.AND P4, PT, R14, R28, PT ;  /* 0x0000001c0e00722a */ /* 0x004fdc0003f8e000 */
[----:B------:R-:W-:Y:S05]  /*2870*/  @P4 BRA `(.L_x_48) ;  /* 0x0000000000244947 */ /* 0x000fea0003800000 */
[----:B------:R-:W-:Y:S01]  /*2880*/  IMAD.MOV.U32 R0, RZ, RZ, 0x43 ;  /* 0x00000043ff007424 */ /* 0x000fe200078e00ff */
[----:B------:R4:W-:Y:S01]  /*2890*/  STG.E.64 desc[UR36][R8.64+0x8], R14 ;  /* 0x0000080e08007986 */ /* 0x0009e2000c101b24 */
[----:B------:R-:W-:-:S03]  /*28a0*/  IMAD.WIDE R26, R21, 0x8, R16 ;  /* 0x00000008151a7825 */ /* 0x000fc600078e0210 */
[----:B------:R4:W-:Y:S01]  /*28b0*/  STG.E.U8 desc[UR36][R4.64+0x1], R0 ;  /* 0x0000010004007986 */ /* 0x0009e2000c101124 */
[----:B------:R-:W-:-:S03]  /*28c0*/  VIADD R21, R21, 0x1 ;  /* 0x0000000115157836 */ /* 0x000fc60000000000 */
[----:B------:R4:W-:Y:S04]  /*28d0*/  ST.E desc[UR36][R26.64], R23 ;  /* 0x000000171a007985 */ /* 0x0009e8000c101924 */
[----:B------:R4:W-:Y:S04]  /*28e0*/  ST.E desc[UR36][R26.64+0x4], R22 ;  /* 0x000004161a007985 */ /* 0x0009e8000c101924 */
[----:B------:R4:W-:Y:S04]  /*28f0*/  STG.E desc[UR36][R10.64+0x8], R3 ;  /* 0x000008030a007986 */ /* 0x0009e8000c101924 */
[----:B------:R4:W-:Y:S02]  /*2900*/  STG.E desc[UR36][R10.64+0xc], R19 ;  /* 0x00000c130a007986 */ /* 0x0009e4000c101924 */
.L_x_48:
[----:B------:R-:W-:Y:S05]  /*2910*/  BSYNC.RECONVERGENT B2 ;  /* 0x0000000000027941 */ /* 0x000fea0003800200 */
.L_x_47:
[----:B------:R-:W5:Y:S01]  /*2920*/  LDCU UR4, c[0x0][0x388] ;  /* 0x00007100ff0477ac */ /* 0x000f620008000800 */
[----:B01234-:R-:W-:Y:S01]  /*2930*/  VIADD R0, R19, 0x2 ;  /* 0x0000000213007836 */ /* 0x01ffe20000000000 */
[----:B------:R-:W-:Y:S04]  /*2940*/  BSSY.RECONVERGENT B2, `(.L_x_52) ;  /* 0x000002b000027945 */ /* 0x000fe80003800200 */
[----:B-----5:R-:W-:-:S04]  /*2950*/  ISETP.GE.AND P4, PT, R0, UR4, PT ;  /* 0x0000000400007c0c */ /* 0x020fc8000bf86270 */
[----:B------:R-:W-:-:S04]  /*2960*/  ISETP.LT.OR P4, PT, R19, -0x2, P4 ;  /* 0xfffffffe1300780c */ /* 0x000fc80002781670 */
        /* <DEDUP_REMOVED lines=9> */
[----:B------:R-:W-:Y:S01]  /*2a00*/  IADD3 R0, PT, PT, R25, 0x4, RZ ;  /* 0x0000000419007810 */ /* 0x000fe20007ffe0ff */
[----:B------:R-:W-:Y:S03]  /*2a10*/  BSSY.RECONVERGENT B3, `(.L_x_54) ;  /* 0x000000e000037945 */ /* 0x000fe60003800200 */
        /* <DEDUP_REMOVED lines=9> */
.L_x_55:
[----:B------:R-:W-:Y:S01]  /*2ab0*/  FMUL.FTZ R0, R15, R14 ;  /* 0x0000000e0f007220 */ /* 0x000fe20000410000 */
[----:B------:R-:W-:-:S03]  /*2ac0*/  FMUL.FTZ R14, R14, 0.5 ;  /* 0x3f0000000e0e7820 */ /* 0x000fc60000410000 */
[----:B------:R-:W-:-:S04]  /*2ad0*/  FFMA R15, -R0, R0, R15 ;  /* 0x00000000000f7223 */ /* 0x000fc8000000010f */
[----:B------:R-:W-:-:S07]  /*2ae0*/  FFMA R0, R15, R14, R0 ;  /* 0x0000000e0f007223 */ /* 0x000fce0000000000 */
.L_x_56:
[----:B------:R-:W-:Y:S05]  /*2af0*/  BSYNC.RECONVERGENT B3 ;  /* 0x0000000000037941 */ /* 0x000fea0003800200 */
.L_x_54:
[----:B------:R-:W2:Y:S01]  /*2b00*/  LDG.E.64 R28, desc[UR36][R8.64+0x10] ;  /* 0x00001024081c7981 */ /* 0x000ea2000c1e1b00 */
[----:B------:R-:W0:Y:S02]  /*2b10*/  F2F.F64.F32 R14, R0 ;  /* 0x00000000000e7310 */ /* 0x000e240000201800 */
[----:B0----5:R-:W-:-:S08]  /*2b20*/  DADD R14, R26, R14 ;  /* 0x000000001a0e7229 */ /* 0x021fd0000000000e */
[----:B--2---:R-:W-:-:S14]  /*2b30*/  DSETP.GEU.AND P4, PT, R14, R28, PT ;  /* 0x0000001c0e00722a */ /* 0x004fdc0003f8e000 */
[----:B------:R-:W-:Y:S05]  /*2b40*/  @P4 BRA `(.L_x_53) ;  /* 0x0000000000284947 */ /* 0x000fea0003800000 */
[----:B------:R-:W-:Y:S01]  /*2b50*/  IMAD.MOV.U32 R0, RZ, RZ, 0x43 ;  /* 0x00000043ff007424 */ /* 0x000fe200078e00ff */
[----:B------:R-:W-:Y:S01]  /*2b60*/  IADD3 R29, PT, PT, R19, 0x2, RZ ;  /* 0x00000002131d7810 */ /* 0x000fe20007ffe0ff */
        /* <DEDUP_REMOVED lines=8> */
.L_x_53:
[----:B------:R-:W-:Y:S05]  /*2bf0*/  BSYNC.RECONVERGENT B2 ;  /* 0x0000000000027941 */ /* 0x000fea0003800200 */
.L_x_52:
[----:B------:R-:W1:Y:S01]  /*2c00*/  LDCU UR4, c[0x0][0x388] ;  /* 0x00007100ff0477ac */ /* 0x000e620008000800 */
[----:B0-----:R-:W-:Y:S01]  /*2c10*/  VIADD R0, R19, 0x3 ;  /* 0x0000000313007836 */ /* 0x001fe20000000000 */
[----:B------:R-:W-:Y:S04]  /*2c20*/  BSSY.RECONVERGENT B2, `(.L_x_57) ;  /* 0x000002b000027945 */ /* 0x000fe80003800200 */
[----:B-1----:R-:W-:-:S04]  /*2c30*/  ISETP.GE.AND P4, PT, R0, UR4, PT ;  /* 0x0000000400007c0c */ /* 0x002fc8000bf86270 */
        /* <DEDUP_REMOVED lines=21> */
.L_x_60:
[----:B-1----:R-:W-:Y:S01]  /*2d90*/  FMUL.FTZ R0, R15, R14 ;  /* 0x0000000e0f007220 */ /* 0x002fe20000410000 */
[----:B------:R-:W-:-:S03]  /*2da0*/  FMUL.FTZ R14, R14, 0.5 ;  /* 0x3f0000000e0e7820 */ /* 0x000fc60000410000 */
[----:B------:R-:W-:-:S04]  /*2db0*/  FFMA R15, -R0, R0, R15 ;  /* 0x00000000000f7223 */ /* 0x000fc8000000010f */
[----:B------:R-:W-:-:S07]  /*2dc0*/  FFMA R0, R15, R14, R0 ;  /* 0x0000000e0f007223 */ /* 0x000fce0000000000 */
.L_x_61:
[----:B------:R-:W-:Y:S05]  /*2dd0*/  BSYNC.RECONVERGENT B3 ;  /* 0x0000000000037941 */ /* 0x000fea0003800200 */
.L_x_59:
        /* <DEDUP_REMOVED lines=15> */
.L_x_58:
[----:B------:R-:W-:Y:S05]  /*2ed0*/  BSYNC.RECONVERGENT B2 ;  /* 0x0000000000027941 */ /* 0x000fea0003800200 */
.L_x_57:
        /* <DEDUP_REMOVED lines=24> */
[----:B------:R-:W-:Y:S01]  /*3060*/  IMAD.MOV.U32 R14, RZ, RZ, R0 ;  /* 0x000000ffff0e7224 */ /* 0x000fe200078e0000 */
[----:B------:R-:W-:Y:S06]  /*3070*/  BRA `(.L_x_66) ;  /* 0x0000000000107947 */ /* 0x000fec0003800000 */
.L_x_65:
[----:B------:R-:W-:Y:S01]  /*3080*/  FMUL.FTZ R14, R25, R15 ;  /* 0x0000000f190e7220 */ /* 0x000fe20000410000 */
[----:B------:R-:W-:-:S03]  /*3090*/  FMUL.FTZ R0, R15, 0.5 ;  /* 0x3f0000000f007820 */ /* 0x000fc60000410000 */
[----:B------:R-:W-:-:S04]  /*30a0*/  FFMA R15, -R14, R14, R25 ;  /* 0x0000000e0e0f7223 */ /* 0x000fc80000000119 */
[----:B------:R-:W-:-:S07]  /*30b0*/  FFMA R14, R15, R0, R14 ;  /* 0x000000000f0e7223 */ /* 0x000fce000000000e */
.L_x_66:
[----:B------:R-:W-:Y:S05]  /*30c0*/  BSYNC.RECONVERGENT B3 ;  /* 0x0000000000037941 */ /* 0x000fea0003800200 */
.L_x_64:
        /* <DEDUP_REMOVED lines=14> */
.L_x_63:
[----:B------:R-:W-:Y:S05]  /*31b0*/  BSYNC.RECONVERGENT B2 ;  /* 0x0000000000027941 */ /* 0x000fea0003800200 */
.L_x_62:
[----:B------:R-:W-:Y:S05]  /*31c0*/  @P5 BRA `(.L_x_67) ;  /* 0xffffffe400345947 */ /* 0x000fea000383ffff */
.L_x_21:
[----:B------:R-:W-:Y:S05]  /*31d0*/  BSYNC.RECONVERGENT B1 ;  /* 0x0000000000017941 */ /* 0x000fea0003800200 */
.L_x_20:
[----:B------:R-:W-:Y:S02]  /*31e0*/  ISETP.GT.AND P0, PT, R21, RZ, PT ;  /* 0x000000ff1500720c */ /* 0x000fe40003f04270 */
[----:B0-----:R-:W-:-:S11]  /*31f0*/  MOV R0, R21 ;  /* 0x0000001500007202 */ /* 0x001fd60000000f00 */
[----:B------:R-:W-:Y:S05]  /*3200*/  @P0 BRA `(.L_x_68) ;  /* 0xffffffd400880947 */ /* 0x000fea000383ffff */
.L_x_19:
[----:B------:R-:W-:Y:S05]  /*3210*/  BSYNC.RECONVERGENT B0 ;  /* 0x0000000000007941 */ /* 0x000fea0003800200 */
.L_x_6:
[----:B------:R-:W1:Y:S01]  /*3220*/  LDC R15, c[0x0][0x398] ;  /* 0x0000e600ff0f7b82 */ /* 0x000e620000000800 */
[----:B------:R-:W-:-:S07]  /*3230*/  IMAD.MOV.U32 R28, RZ, RZ, RZ ;  /* 0x000000ffff1c7224 */ /* 0x000fce00078e00ff */
[----:B------:R-:W1:Y:S08]  /*3240*/  LDC.64 R20, c[0x0][0x390] ;  /* 0x0000e400ff147b82 */ /* 0x000e700000000a00 */
[----:B------:R-:W2:Y:S01]  /*3250*/  LDC R19, c[0x0][0x38c] ;  /* 0x0000e300ff137b82 */ /* 0x000ea20000000800 */
[----:B-1----:R-:W-:Y:S02]  /*3260*/  ISETP.NE.AND P0, PT, R15, R20, PT ;  /* 0x000000140f00720c */ /* 0x002fe40003f05270 */
[----:B--2---:R-:W-:-:S13]  /*3270*/  ISETP.EQ.AND P1, PT, R21, R19, PT ;  /* 0x000000131500720c */ /* 0x004fda0003f22270 */
[----:B------:R-:W-:Y:S05]  /*3280*/  @!P0 BRA P1, `(.L_x_69) ;  /* 0x0000000000588947 */ /* 0x000fea0000800000 */
[----:B0-----:R-:W0:Y:S01]  /*3290*/  LDC.64 R10, c[0x0][0x3a8] ;  /* 0x0000ea00ff0a7b82 */ /* 0x001e220000000a00 */
[----:B------:R-:W1:Y:S01]  /*32a0*/  LDCU UR4, c[0x0][0x398] ;  /* 0x00007300ff0477ac */ /* 0x000e620008000800 */
[----:B------:R-:W-:Y:S01]  /*32b0*/  BSSY.RECONVERGENT B0, `(.L_x_70) ;  /* 0x0000012000007945 */ /* 0x000fe20003800200 */
[----:B------:R-:W-:Y:S01]  /*32c0*/  IMAD.MOV.U32 R3, RZ, RZ, RZ ;  /* 0x000000ffff037224 */ /* 0x000fe200078e00ff */
[----:B------:R-:W2:Y:S04]  /*32d0*/  LDCU UR5, c[0x0][0x394] ;  /* 0x00007280ff0577ac */ /* 0x000ea80008000800 */
[----:B------:R-:W3:Y:S01]  /*32e0*/  LDC.64 R8, c[0x0][0x3b8] ;  /* 0x0000ee00ff087b82 */ /* 0x000ee20000000a00 */
[----:B-1----:R-:W-:Y:S01]  /*32f0*/  IMAD.U32 R13, RZ, RZ, UR4 ;  /* 0x00000004ff0d7e24 */ /* 0x002fe2000f8e00ff */
[----:B--2---:R-:W-:-:S07]  /*3300*/  MOV R0, UR5 ;  /* 0x0000000500007c02 */ /* 0x004fce0008000f00 */
.L_x_71:
[----:B------:R-:W1:Y:S01]  /*3310*/  LDCU UR4, c[0x0][0x388] ;  /* 0x00007100ff0477ac */ /* 0x000e620008000800 */
[----:B---3--:R-:W-:-:S05]  /*3320*/  IMAD.WIDE.U32 R4, R3, 0x8, R8 ;  /* 0x0000000803047825 */ /* 0x008fca00078e0008 */
[----:B------:R-:W-:Y:S04]  /*3330*/  STG.E desc[UR36][R4.64], R0 ;  /* 0x0000000004007986 */ /* 0x000fe8000c101924 */
[----:B------:R2:W-:Y:S01]  /*3340*/  STG.E desc[UR36][R4.64+0x4], R13 ;  /* 0x0000040d04007986 */ /* 0x0005e2000c101924 */
[----:B-1----:R-:W-:-:S04]  /*3350*/  IMAD R7, R0, UR4, R13 ;  /* 0x0000000400077c24 */ /* 0x002fc8000f8e020d */
[----:B0-----:R-:W-:-:S05]  /*3360*/  IMAD.WIDE R6, R7, 0x8, R10 ;  /* 0x0000000807067825 */ /* 0x001fca00078e020a */
[----:B--2---:R-:W2:Y:S04]  /*3370*/  LDG.E R13, desc[UR36][R6.64+0x4] ;  /* 0x00000424060d7981 */ /* 0x004ea8000c1e1900 */
[----:B------:R-:W3:Y:S01]  /*3380*/  LDG.E R0, desc[UR36][R6.64] ;  /* 0x0000002406007981 */ /* 0x000ee2000c1e1900 */
[----:B------:R-:W-:Y:S01]  /*3390*/  VIADD R3, R3, 0x1 ;  /* 0x0000000103037836 */ /* 0x000fe20000000000 */
[----:B--2---:R-:W-:-:S04]  /*33a0*/  ISETP.NE.AND P0, PT, R13, R20, PT ;  /* 0x000000140d00720c */ /* 0x004fc80003f05270 */
[----:B---3--:R-:W-:-:S13]  /*33b0*/  ISETP.NE.OR P0, PT, R0, R19, P0 ;  /* 0x000000130000720c */ /* 0x008fda0000705670 */
[----:B------:R-:W-:Y:S05]  /*33c0*/  @P0 BRA `(.L_x_71) ;  /* 0xfffffffc00d00947 */ /* 0x000fea000383ffff */
[----:B------:R-:W-:Y:S05]  /*33d0*/  BSYNC.RECONVERGENT B0 ;  /* 0x0000000000007941 */ /* 0x000fea0003800200 */
.L_x_70:
[----:B------:R-:W-:-:S07]  /*33e0*/  IMAD.MOV.U32 R28, RZ, RZ, R3 ;  /* 0x000000ffff1c7224 */ /* 0x000fce00078e0003 */
.L_x_69:
[----:B------:R-:W1:Y:S01]  /*33f0*/  LDC.64 R4, c[0x0][0x3b8] ;  /* 0x0000ee00ff047b82 */ /* 0x000e620000000a00 */
[C---:B------:R-:W-:Y:S01]  /*3400*/  ISETP.GE.U32.AND P0, PT, R28.reuse, 0x2, PT ;  /* 0x000000021c00780c */ /* 0x040fe20003f06070 */
[----:B------:R-:W-:Y:S01]  /*3410*/  BSSY.RECONVERGENT B6, `(.L_x_72) ;  /* 0x000000c000067945 */ /* 0x000fe20003800200 */
[----:B-1----:R-:W-:-:S05]  /*3420*/  IMAD.WIDE.U32 R4, R28, 0x8, R4 ;  /* 0x000000081c047825 */ /* 0x002fca00078e0004 */
[----:B------:R1:W-:Y:S04]  /*3430*/  STG.E desc[UR36][R4.64], R19 ;  /* 0x0000001304007986 */ /* 0x0003e8000c101924 */
[----:B------:R1:W-:Y:S02]  /*3440*/  STG.E desc[UR36][R4.64+0x4], R20 ;  /* 0x0000041404007986 */ /* 0x0003e4000c101924 */
[----:B------:R-:W-:Y:S05]  /*3450*/  @!P0 BRA `(.L_x_73) ;  /* 0x00000000001c8947 */ /* 0x000fea0003800000 */
[----:B-1----:R-:W1:Y:S02]  /*3460*/  LDC.64 R4, c[0x0][0x3b8] ;  /* 0x0000ee00ff047b82 */ /* 0x002e640000000a00 */
[----:B-1----:R-:W2:Y:S02]  /*3470*/  LDG.E R0, desc[UR36][R4.64] ;  /* 0x0000002404007981 */ /* 0x002ea4000c1e1900 */
[----:B--2---:R-:W-:-:S13]  /*3480*/  ISETP.NE.AND P0, PT, R0, R21, PT ;  /* 0x000000150000720c */ /* 0x004fda0003f05270 */
[----:B------:R-:W-:Y:S05]  /*3490*/  @P0 BRA `(.L_x_73) ;  /* 0x00000000000c0947 */ /* 0x000fea0003800000 */
[----:B------:R-:W2:Y:S02]  /*34a0*/  LDG.E R4, desc[UR36][R4.64+0x4] ;  /* 0x0000042404047981 */ /* 0x000ea4000c1e1900 */
[----:B--2---:R-:W-:-:S13]  /*34b0*/  ISETP.NE.AND P0, PT, R4, R15, PT ;  /* 0x0000000f0400720c */ /* 0x004fda0003f05270 */
[----:B------:R-:W-:Y:S05]  /*34c0*/  @!P0 BRA `(.L_x_74) ;  /* 0x0000000000288947 */ /* 0x000fea0003800000 */
.L_x_73:
[----:B------:R-:W-:Y:S05]  /*34d0*/  BSYNC.RECONVERGENT B6 ;  /* 0x0000000000067941 */ /* 0x000fea0003800200 */
.L_x_72:
[----:B------:R-:W-:Y:S01]  /*34e0*/  MOV R0, 0x8 ;  /* 0x0000000800007802 */ /* 0x000fe20000000f00 */
[----:B------:R-:W1:Y:S01]  /*34f0*/  LDCU.64 UR4, c[0x4][0x18] ;  /* 0x01000300ff0477ac */ /* 0x000e620008000a00 */
[----:B0-----:R-:W-:Y:S02]  /*3500*/  CS2R R6, SRZ ;  /* 0x0000000000067805 */ /* 0x001fe4000001ff00 */
[----:B------:R0:W2:Y:S01]  /*3510*/  LDC.64 R2, c[0x4][R0] ;  /* 0x0100000000027b82 */ /* 0x0000a20000000a00 */
[----:B-1----:R-:W-:Y:S01]  /*3520*/  IMAD.U32 R4, RZ, RZ, UR4 ;  /* 0x00000004ff047e24 */ /* 0x002fe2000f8e00ff */
[----:B0-----:R-:W-:-:S07]  /*3530*/  MOV R5, UR5 ;  /* 0x0000000500057c02 */ /* 0x001fce0008000f00 */
[----:B------:R-:W-:-:S07]  /*3540*/  LEPC R20, `(.L_x_75) ;  /* 0x000000001014794e */ /* 0x000fce0000000000 */
[----:B--2---:R-:W-:Y:S05]  /*3550*/  CALL.ABS.NOINC R2 ;  /* 0x0000000002007343 */ /* 0x004fea0003c00000 */
.L_x_75:
[----:B------:R-:W-:Y:S05]  /*3560*/  EXIT ;  /* 0x000000000000794d */ /* 0x000fea0003800000 */
.L_x_74:
[----:B------:R-:W-:Y:S01]  /*3570*/  MOV R0, 0x8 ;  /* 0x0000000800007802 */ /* 0x000fe20000000f00 */
[----:B------:R-:W1:Y:S01]  /*3580*/  LDCU.64 UR4, c[0x4][0x20] ;  /* 0x01000400ff0477ac */ /* 0x000e620008000a00 */
[----:B0-----:R-:W-:Y:S02]  /*3590*/  CS2R R6, SRZ ;  /* 0x0000000000067805 */ /* 0x001fe4000001ff00 */
[----:B------:R0:W2:Y:S01]  /*35a0*/  LDC.64 R8, c[0x4][R0] ;  /* 0x0100000000087b82 */ /* 0x0000a20000000a00 */
[----:B-1----:R-:W-:Y:S02]  /*35b0*/  IMAD.U32 R4, RZ, RZ, UR4 ;  /* 0x00000004ff047e24 */ /* 0x002fe4000f8e00ff */
[----:B0-----:R-:W-:-:S07]  /*35c0*/  IMAD.U32 R5, RZ, RZ, UR5 ;  /* 0x00000005ff057e24 */ /* 0x001fce000f8e00ff */
[----:B------:R-:W-:-:S07]  /*35d0*/  LEPC R20, `(.L_x_76) ;  /* 0x000000001014794e */ /* 0x000fce0000000000 */
[----:B--2---:R-:W-:Y:S05]  /*35e0*/  CALL.ABS.NOINC R8 ;  /* 0x0000000008007343 */ /* 0x004fea0003c00000 */
.L_x_76:
[----:B------:R-:W-:Y:S01]  /*35f0*/  ISETP.GE.AND P0, PT, R28, RZ, PT ;  /* 0x000000ff1c00720c */ /* 0x000fe20003f06270 */
[----:B------:R-:W-:-:S12]  /*3600*/  BSSY.RECONVERGENT B7, `(.L_x_77) ;  /* 0x000018c000077945 */ /* 0x000fd80003800200 */
[----:B------:R-:W-:Y:S05]  /*3610*/  @!P0 BRA `(.L_x_78) ;  /* 0x0000001800288947 */ /* 0x000fea0003800000 */
[C---:B------:R-:W-:Y:S01]  /*3620*/  ISETP.GE.U32.AND P0, PT, R28.reuse, 0x7, PT ;  /* 0x000000071c00780c */ /* 0x040fe20003f06070 */
[----:B------:R-:W-:Y:S01]  /*3630*/  VIADD R29, R28, 0x1 ;  /* 0x000000011c1d7836 */ /* 0x000fe20000000000 */
[----:B------:R-:W-:Y:S01]  /*3640*/  BSSY.RECONVERGENT B8, `(.L_x_79) ;  /* 0x00000ce000087945 */ /* 0x000fe20003800200 */
[----:B------:R-:W-:-:S03]  /*3650*/  MOV R30, R28 ;  /* 0x0000001c001e7202 */ /* 0x000fc60000000f00 */
[----:B------:R-:W-:-:S07]  /*3660*/  LOP3.LUT R32, R29, 0x7, RZ, 0xc0, !PT ;  /* 0x000000071d207812 */ /* 0x000fce00078ec0ff */
[----:B------:R-:W-:Y:S05]  /*3670*/  @!P0 BRA `(.L_x_80) ;  /* 0x0000000c00288947 */ /* 0x000fea0003800000 */
[----:B------:R-:W-:Y:S01]  /*3680*/  LOP3.LUT R31, R29, 0xfffffff8, RZ, 0xc0, !PT ;  /* 0xfffffff81d1f7812 */ /* 0x000fe200078ec0ff */
[----:B------:R-:W-:Y:S01]  /*3690*/  BSSY.RECONVERGENT B9, `(.L_x_81) ;  /* 0x00000c7000097945 */ /* 0x000fe20003800200 */
[----:B------:R-:W-:-:S03]  /*36a0*/  VIADD R30, R28, 0xfffffffd ;  /* 0xfffffffd1c1e7836 */ /* 0x000fc60000000000 */
[----:B------:R-:W-:-:S07]  /*36b0*/  IMAD.MOV R31, RZ, RZ, -R31 ;  /* 0x000000ffff1f7224 */ /* 0x000fce00078e0a1f */
.L_x_90:
[----:B0-----:R-:W0:Y:S01]  /*36c0*/  LDC.64 R22, c[0x0][0x3b8] ;  /* 0x0000ee00ff167b82 */ /* 0x001e220000000a00 */
[----:B------:R-:W-:Y:S01]  /*36d0*/  VIADD R3, R30, 0x3 ;  /* 0x000000031e037836 */ /* 0x000fe20000000000 */
[----:B------:R-:W-:Y:S01]  /*36e0*/  MOV R19, 0x8 ;  /* 0x0000000800137802 */ /* 0x000fe20000000f00 */
[----:B------:R-:W1:Y:S02]  /*36f0*/  LDCU.64 UR4, c[0x4][0x28] ;  /* 0x01000500ff0477ac */ /* 0x000e640008000a00 */
[----:B0-----:R-:W-:-:S05]  /*3700*/  IMAD.WIDE.U32 R22, R3, 0x8, R22 ;  /* 0x0000000803167825 */ /* 0x001fca00078e0016 */
[----:B------:R-:W2:Y:S04]  /*3710*/  LDG.E R8, desc[UR36][R22.64] ;  /* 0x0000002416087981 */ /* 0x000ea8000c1e1900 */
[----:B------:R-:W2:Y:S01]  /*3720*/  LDG.E R9, desc[UR36][R22.64+0x4] ;  /* 0x0000042416097981 */ /* 0x000ea2000c1e1900 */
[----:B------:R0:W3:Y:S01]  /*3730*/  LDC.64 R10, c[0x4][R19] ;  /* 0x01000000130a7b82 */ /* 0x0000e20000000a00 */
[----:B-1----:R-:W-:Y:S01]  /*3740*/  MOV R4, UR4 ;  /* 0x0000000400047c02 */ /* 0x002fe20008000f00 */
[----:B------:R-:W-:Y:S02]  /*3750*/  IMAD.U32 R5, RZ, RZ, UR5 ;  /* 0x00000005ff057e24 */ /* 0x000fe4000f8e00ff */
[----:B------:R-:W-:Y:S02]  /*3760*/  IMAD.MOV.U32 R6, RZ, RZ, R18 ;  /* 0x000000ffff067224 */ /* 0x000fe400078e0012 */
[----:B------:R-:W-:Y:S01]  /*3770*/  IMAD.MOV.U32 R7, RZ, RZ, R2 ;  /* 0x000000ffff077224 */ /* 0x000fe200078e0002 */
[----:B--23--:R0:W-:Y:S06]  /*3780*/  STL.64 [R1], R8 ;  /* 0x0000000801007387 */ /* 0x00c1ec0000100a00 */
[----:B------:R-:W-:-:S07]  /*3790*/  LEPC R20, `(.L_x_82) ;  /* 0x000000001014794e */ /* 0x000fce0000000000 */
[----:B0-----:R-:W-:Y:S05]  /*37a0*/  CALL.ABS.NOINC R10 ;  /* 0x000000000a007343 */ /* 0x001fea0003c00000 */
.L_x_82:
[----:B------:R-:W2:Y:S01]  /*37b0*/  LDG.E R0, desc[UR36][R22.64] ;  /* 0x0000002416007981 */ /* 0x000ea2000c1e1900 */
[----:B------:R-:W2:Y:S01]  /*37c0*/  LDCU UR4, c[0x0][0x388] ;  /* 0x00007100ff0477ac */ /* 0x000ea20008000800 */
[----:B------:R-:W0:Y:S02]  /*37d0*/  LDC.64 R24, c[0x0][0x3b8] ;  /* 0x0000ee00ff187b82 */ /* 0x000e240000000a00 */
[----:B------:R-:W2:Y:S01]  /*37e0*/  LDG.E R3, desc[UR36][R22.64+0x4] ;  /* 0x0000042416037981 */ /* 0x000ea2000c1e1900 */
[----:B------:R-:W1:Y:S01]  /*37f0*/  LDCU.64 UR6, c[0x0][0x380] ;  /* 0x00007000ff0677ac */ /* 0x000e620008000a00 */
[----:B------:R-:W-:Y:S02]  /*3800*/  HFMA2 R4, -RZ, RZ, 0, 5.245208740234375e-06 ;  /* 0x00000058ff047431 */ /* 0x000fe400000001ff */
[----:B--2---:R-:W-:Y:S02]  /*3810*/  IMAD R0, R0, UR4, R3 ;  /* 0x0000000400007c24 */ /* 0x004fe4000f8e0203 */
[----:B------:R2:W3:Y:S01]  /*3820*/  LDC.64 R12, c[0x4][R19] ;  /* 0x01000000130c7b82 */ /* 0x0004e20000000a00 */
[----:B------:R-:W-:Y:S01]  /*3830*/  VIADD R3, R30, 0x2 ;  /* 0x000000021e037836 */ /* 0x000fe20000000000 */
[----:B------:R-:W4:Y:S01]  /*3840*/  LDCU.64 UR4, c[0x4][0x28] ;  /* 0x01000500ff0477ac */ /* 0x000f220008000a00 */
[----:B-1----:R-:W-:-:S02]  /*3850*/  IADD3 R10, P0, PT, R0, UR6, RZ ;  /* 0x00000006000a7c10 */ /* 0x002fc4000ff1e0ff */
[----:B0-----:R-:W-:Y:S02]  /*3860*/  IMAD.WIDE.U32 R24, R3, 0x8, R24 ;  /* 0x0000000803187825 */ /* 0x001fe400078e0018 */
[----:B------:R-:W-:Y:S02]  /*3870*/  LEA.HI.X.SX32 R11, R0, UR7, 0x1, P0 ;  /* 0x00000007000b7c11 */ /* 0x000fe400080f0eff */
[----:B------:R-:W-:-:S05]  /*3880*/  PRMT R0, R4, 0x7610, R0 ;  /* 0x0000761004007816 */ /* 0x000fca0000000000 */
[----:B------:R2:W-:Y:S04]  /*3890*/  STG.E.U8 desc[UR36][R10.64], R0 ;  /* 0x000000000a007986 */ /* 0x0005e8000c101124 */
[----:B------:R-:W5:Y:S04]  /*38a0*/  LDG.E R8, desc[UR36][R24.64] ;  /* 0x0000002418087981 */ /* 0x000f68000c1e1900 */
[----:B------:R-:W5:Y:S01]  /*38b0*/  LDG.E R9, desc[UR36][R24.64+0x4] ;  /* 0x0000042418097981 */ /* 0x000f62000c1e1900 */
[----:B----4-:R-:W-:Y:S01]  /*38c0*/  IMAD.U32 R4, RZ, RZ, UR4 ;  /* 0x00000004ff047e24 */ /* 0x010fe2000f8e00ff */
[----:B------:R-:W-:Y:S01]  /*38d0*/  MOV R6, R18 ;  /* 0x0000001200067202 */ /* 0x000fe20000000f00 */
[----:B------:R-:W-:-:S02]  /*38e0*/  IMAD.U32 R5, RZ, RZ, UR5 ;  /* 0x00000005ff057e24 */ /* 0x000fc4000f8e00ff */
[----:B------:R-:W-:Y:S01]  /*38f0*/  IMAD.MOV.U32 R7, RZ, RZ, R2 ;  /* 0x000000ffff077224 */ /* 0x000fe200078e0002 */
[----:B---3-5:R2:W-:Y:S06]  /*3900*/  STL.64 [R1], R8 ;  /* 0x0000000801007387 */ /* 0x0285ec0000100a00 */
[----:B------:R-:W-:-:S07]  /*3910*/  LEPC R20, `(.L_x_83) ;  /* 0x000000001014794e */ /* 0x000fce0000000000 */
[----:B--2---:R-:W-:Y:S05]  /*3920*/  CALL.ABS.NOINC R12 ;  /* 0x000000000c007343 */ /* 0x004fea0003c00000 */
.L_x_83:
[----:B------:R-:W2:Y:S01]  /*3930*/  LDG.E R0, desc[UR36][R24.64] ;  /* 0x0000002418007981 */ /* 0x000ea2000c1e1900 */
[----:B------:R-:W2:Y:S01]  /*3940*/  LDCU UR4, c[0x0][0x388] ;  /* 0x00007100ff0477ac */ /* 0x000ea20008000800 */
[----:B------:R-:W0:Y:S02]  /*3950*/  LDC.64 R26, c[0x0][0x3b8] ;  /* 0x0000ee00ff1a7b82 */ /* 0x000e240000000a00 */
[----:B------:R-:W2:Y:S01]  /*3960*/  LDG.E R3, desc[UR36][R24.64+0x4] ;  /* 0x0000042418037981 */ /* 0x000ea2000c1e1900 */
[----:B------:R-:W1:Y:S01]  /*3970*/  LDCU.64 UR6, c[0x0][0x380] ;  /* 0x00007000ff0677ac */ /* 0x000e620008000a00 */
[----:B------:R-:W-:Y:S02]  /*3980*/  IMAD.MOV.U32 R4, RZ, RZ, 0x58 ;  /* 0x00000058ff047424 */ /* 0x000fe400078e00ff */
        /* <DEDUP_REMOVED lines=11> */
[----:B----4-:R-:W-:Y:S01]  /*3a40*/  MOV R4, UR4 ;  /* 0x0000000400047c02 */ /* 0x010fe20008000f00 */
[----:B------:R-:W-:-:S02]  /*3a50*/  IMAD.U32 R5, RZ, RZ, UR5 ;  /* 0x00000005ff057e24 */ /* 0x000fc4000f8e00ff */
[----:B------:R-:W-:Y:S02]  /*3a60*/  IMAD.MOV.U32 R6, RZ, RZ, R18 ;  /* 0x000000ffff067224 */ /* 0x000fe400078e0012 */
[----:B------:R-:W-:Y:S01]  /*3a70*/  IMAD.MOV.U32 R7, RZ, RZ, R2 ;  /* 0x000000ffff077224 */ /* 0x000fe200078e0002 */
[----:B---3-5:R2:W-:Y:S06]  /*3a80*/  STL.64 [R1], R8 ;  /* 0x0000000801007387 */ /* 0x0285ec0000100a00 */
[----:B------:R-:W-:-:S07]  /*3a90*/  LEPC R20, `(.L_x_84) ;  /* 0x000000001014794e */ /* 0x000fce0000000000 */
[----:B--2---:R-:W-:Y:S05]  /*3aa0*/  CALL.ABS.NOINC R12 ;  /* 0x000000000c007343 */ /* 0x004fea0003c00000 */
.L_x_84:
[----:B------:R-:W2:Y:S01]  /*3ab0*/  LDG.E R0, desc[UR36][R26.64] ;  /* 0x000000241a007981 */ /* 0x000ea2000c1e1900 */
[----:B------:R-:W2:Y:S01]  /*3ac0*/  LDCU UR4, c[0x0][0x388] ;  /* 0x00007100ff0477ac */ /* 0x000ea20008000800 */
[----:B------:R-:W0:Y:S02]  /*3ad0*/  LDC.64 R22, c[0x0][0x3b8] ;  /* 0x0000ee00ff167b82 */ /* 0x000e240000000a00 */
[----:B------:R-:W2:Y:S01]  /*3ae0*/  LDG.E R3, desc[UR36][R26.64+0x4] ;  /* 0x000004241a037981 */ /* 0x000ea2000c1e1900 */
[----:B------:R-:W1:Y:S01]  /*3af0*/  LDCU.64 UR6, c[0x0][0x380] ;  /* 0x00007000ff0677ac */ /* 0x000e620008000a00 */
[----:B0-----:R-:W-:-:S04]  /*3b00*/  IMAD.WIDE.U32 R22, R30, 0x8, R22 ;  /* 0x000000081e167825 */ /* 0x001fc800078e0016 */
[----:B--2---:R-:W-:Y:S02]  /*3b10*/  IMAD R0, R0, UR4, R3 ;  /* 0x0000000400007c24 */ /* 0x004fe4000f8e0203 */
[----:B------:R-:W-:Y:S01]  /*3b20*/  HFMA2 R3, -RZ, RZ, 0, 5.245208740234375e-06 ;  /* 0x00000058ff037431 */ /* 0x000fe200000001ff */
[----:B------:R0:W2:Y:S01]  /*3b30*/  LDC.64 R12, c[0x4][R19] ;  /* 0x01000000130c7b82 */ /* 0x0000a20000000a00 */
[----:B------:R-:W3:Y:S01]  /*3b40*/  LDCU.64 UR4, c[0x4][0x28] ;  /* 0x01000500ff0477ac */ /* 0x000ee20008000a00 */
[----:B-1----:R-:W-:-:S04]  /*3b50*/  IADD3 R10, P0, PT, R0, UR6, RZ ;  /* 0x00000006000a7c10 */ /* 0x002fc8000ff1e0ff */
[----:B------:R-:W-:Y:S02]  /*3b60*/  LEA.HI.X.SX32 R11, R0, UR7, 0x1, P0 ;  /* 0x00000007000b7c11 */ /* 0x000fe400080f0eff */
[----:B------:R-:W-:-:S05]  /*3b70*/  PRMT R0, R3, 0x7610, R0 ;  /* 0x0000761003007816 */ /* 0x000fca0000000000 */
[----:B------:R0:W-:Y:S04]  /*3b80*/  STG.E.U8 desc[UR36][R10.64], R0 ;  /* 0x000000000a007986 */ /* 0x0001e8000c101124 */
[----:B------:R-:W4:Y:S04]  /*3b90*/  LDG.E R8, desc[UR36][R22.64] ;  /* 0x0000002416087981 */ /* 0x000f28000c1e1900 */
[----:B------:R-:W4:Y:S01]  /*3ba0*/  LDG.E R9, desc[UR36][R22.64+0x4] ;  /* 0x0000042416097981 */ /* 0x000f22000c1e1900 */
[----:B---3--:R-:W-:Y:S01]  /*3bb0*/  IMAD.U32 R4, RZ, RZ, UR4 ;  /* 0x00000004ff047e24 */ /* 0x008fe2000f8e00ff */
[----:B------:R-:W-:Y:S01]  /*3bc0*/  MOV R6, R18 ;  /* 0x0000001200067202 */ /* 0x000fe20000000f00 */
[----:B------:R-:W-:-:S02]  /*3bd0*/  IMAD.U32 R5, RZ, RZ, UR5 ;  /* 0x00000005ff057e24 */ /* 0x000fc4000f8e00ff */
[----:B------:R-:W-:Y:S02]  /*3be0*/  VIADD R26, R30, 0xfffffffc ;  /* 0xfffffffc1e1a7836 */ /* 0x000fe40000000000 */
[----:B------:R-:W-:Y:S01]  /*3bf0*/  IMAD.MOV.U32 R7, RZ, RZ, R2 ;  /* 0x000000ffff077224 */ /* 0x000fe200078e0002 */
[----:B--2-4-:R0:W-:Y:S06]  /*3c00*/  STL.64 [R1], R8 ;  /* 0x0000000801007387 */ /* 0x0141ec0000100a00 */
[----:B------:R-:W-:-:S07]  /*3c10*/  LEPC R20, `(.L_x_85) ;  /* 0x000000001014794e */ /* 0x000fce0000000000 */
[----:B0-----:R-:W-:Y:S05]  /*3c20*/  CALL.ABS.NOINC R12 ;  /* 0x000000000c007343 */ /* 0x001fea0003c00000 */
.L_x_85:
        /* <DEDUP_REMOVED lines=24> */
.L_x_86:
        /* <DEDUP_REMOVED lines=24> */
.L_x_87:
        /* <DEDUP_REMOVED lines=24> */
.L_x_88:
        /* <DEDUP_REMOVED lines=19> */
[----:B------:R-:W-:Y:S01]  /*41e0*/  IMAD.MOV.U32 R6, RZ, RZ, R18 ;  /* 0x000000ffff067224 */ /* 0x000fe200078e0012 */
[----:B--2-4-:R0:W-:Y:S06]  /*41f0*/  STL.64 [R1], R8 ;  /* 0x0000000801007387 */ /* 0x0141ec0000100a00 */
[----:B------:R-:W-:-:S07]  /*4200*/  LEPC R20, `(.L_x_89) ;  /* 0x000000001014794e */ /* 0x000fce0000000000 */
[----:B0-----:R-:W-:Y:S05]  /*4210*/  CALL.ABS.NOINC R12 ;  /* 0x000000000c007343 */ /* 0x001fea0003c00000 */
.L_x_89:
[----:B------:R-:W2:Y:S01]  /*4220*/  LDG.E R0, desc[UR36][R22.64] ;  /* 0x0000002416007981 */ /* 0x000ea2000c1e1900 */
[----:B------:R-:W2:Y:S03]  /*4230*/  LDCU UR4, c[0x0][0x388] ;  /* 0x00007100ff0477ac */ /* 0x000ea60008000800 */
[----:B------:R-:W2:Y:S01]  /*4240*/  LDG.E R3, desc[UR36][R22.64+0x4] ;  /* 0x0000042416037981 */ /* 0x000ea2000c1e1900 */
[----:B------:R-:W0:Y:S01]  /*4250*/  LDCU.64 UR6, c[0x0][0x380] ;  /* 0x00007000ff0677ac */ /* 0x000e220008000a00 */
[----:B------:R-:W-:Y:S02]  /*4260*/  VIADD R31, R31, 0x8 ;  /* 0x000000081f1f7836 */ /* 0x000fe40000000000 */
[----:B------:R-:W-:Y:S02]  /*4270*/  VIADD R30, R30, 0xfffffff8 ;  /* 0xfffffff81e1e7836 */ /* 0x000fe40000000000 */
[----:B--2---:R-:W-:-:S02]  /*4280*/  IMAD R0, R0, UR4, R3 ;  /* 0x0000000400007c24 */ /* 0x004fc4000f8e0203 */
[----:B------:R-:W-:-:S03]  /*4290*/  IMAD.MOV.U32 R3, RZ, RZ, 0x58 ;  /* 0x00000058ff037424 */ /* 0x000fc600078e00ff */
[----:B0-----:R-:W-:-:S04]  /*42a0*/  IADD3 R4, P0, PT, R0, UR6, RZ ;  /* 0x0000000600047c10 */ /* 0x001fc8000ff1e0ff */
[----:B------:R-:W-:Y:S02]  /*42b0*/  LEA.HI.X.SX32 R5, R0, UR7, 0x1, P0 ;  /* 0x0000000700057c11 */ /* 0x000fe400080f0eff */
[----:B------:R-:W-:Y:S02]  /*42c0*/  PRMT R0, R3, 0x7610, R0 ;  /* 0x0000761003007816 */ /* 0x000fe40000000000 */
[----:B------:R-:W-:-:S03]  /*42d0*/  ISETP.NE.AND P0, PT, R31, RZ, PT ;  /* 0x000000ff1f00720c */ /* 0x000fc60003f05270 */
[----:B------:R0:W-:Y:S10]  /*42e0*/  STG.E.U8 desc[UR36][R4.64], R0 ;  /* 0x0000000004007986 */ /* 0x0001f4000c101124 */
[----:B------:R-:W-:Y:S05]  /*42f0*/  @P0 BRA `(.L_x_90) ;  /* 0xfffffff000f00947 */ /* 0x000fea000383ffff */
[----:B------:R-:W-:Y:S05]  /*4300*/  BSYNC.RECONVERGENT B9 ;  /* 0x0000000000097941 */ /* 0x000fea0003800200 */
.L_x_81:
[----:B------:R-:W-:-:S07]  /*4310*/  IADD3 R30, PT, PT, R30, 0x3, RZ ;  /* 0x000000031e1e7810 */ /* 0x000fce0007ffe0ff */
.L_x_80:
[----:B------:R-:W-:Y:S05]  /*4320*/  BSYNC.RECONVERGENT B8 ;  /* 0x0000000000087941 */ /* 0x000fea0003800200 */
.L_x_79:
[----:B------:R-:W-:-:S13]  /*4330*/  ISETP.NE.AND P0, PT, R32, RZ, PT ;  /* 0x000000ff2000720c */ /* 0x000fda0003f05270 */
[----:B------:R-:W-:Y:S05]  /*4340*/  @!P0 BRA `(.L_x_78) ;  /* 0x0000000800dc8947 */ /* 0x000fea0003800000 */
[----:B------:R-:W-:Y:S01]  /*4350*/  ISETP.GE.U32.AND P0, PT, R32, 0x4, PT ;  /* 0x000000042000780c */ /* 0x000fe20003f06070 */
[----:B------:R-:W-:-:S12]  /*4360*/  BSSY.RECONVERGENT B8, `(.L_x_91) ;  /* 0x0000063000087945 */ /* 0x000fd80003800200 */
[----:B------:R-:W-:Y:S05]  /*4370*/  @!P0 BRA `(.L_x_92) ;  /* 0x0000000400848947 */ /* 0x000fea0003800000 */
[----:B------:R-:W1:Y:S01]  /*4380*/  LDC.64 R24, c[0x0][0x3b8] ;  /* 0x0000ee00ff187b82 */ /* 0x000e620000000a00 */
[----:B------:R-:W-:Y:S01]  /*4390*/  MOV R19, 0x8 ;  /* 0x0000000800137802 */ /* 0x000fe20000000f00 */
[----:B------:R-:W0:Y:S01]  /*43a0*/  LDCU.64 UR4, c[0x4][0x28] ;  /* 0x01000500ff0477ac */ /* 0x000e220008000a00 */
[----:B-1----:R-:W-:-:S05]  /*43b0*/  IMAD.WIDE.U32 R24, R30, 0x8, R24 ;  /* 0x000000081e187825 */ /* 0x002fca00078e0018 */
[----:B------:R-:W2:Y:S04]  /*43c0*/  LDG.E R8, desc[UR36][R24.64] ;  /* 0x0000002418087981 */ /* 0x000ea8000c1e1900 */
[----:B------:R-:W2:Y:S01]  /*43d0*/  LDG.E R9, desc[UR36][R24.64+0x4] ;  /* 0x0000042418097981 */ /* 0x000ea2000c1e1900 */
[----:B------:R1:W3:Y:S01]  /*43e0*/  LDC.64 R10, c[0x4][R19] ;  /* 0x01000000130a7b82 */ /* 0x0002e20000000a00 */
[----:B0-----:R-:W-:Y:S01]  /*43f0*/  IMAD.U32 R4, RZ, RZ, UR4 ;  /* 0x00000004ff047e24 */ /* 0x001fe2000f8e00ff */
[----:B------:R-:W-:Y:S01]  /*4400*/  MOV R7, R2 ;  /* 0x0000000200077202 */ /* 0x000fe20000000f00 */
[----:B------:R-:W-:Y:S02]  /*4410*/  IMAD.U32 R5, RZ, RZ, UR5 ;  /* 0x00000005ff057e24 */ /* 0x000fe4000f8e00ff */
[----:B------:R-:W-:Y:S01]  /*4420*/  IMAD.MOV.U32 R6, RZ, RZ, R18 ;  /* 0x000000ffff067224 */ /* 0x000fe200078e0012 */
[----:B--23--:R1:W-:Y:S06]  /*4430*/  STL.64 [R1], R8 ;  /* 0x0000000801007387 */ /* 0x00c3ec0000100a00 */
[----:B------:R-:W-:-:S07]  /*4440*/  LEPC R20, `(.L_x_93) ;  /* 0x000000001014794e */ /* 0x000fce0000000000 */
[----:B-1----:R-:W-:Y:S05]  /*4450*/  CALL.ABS.NOINC R10 ;  /* 0x000000000a007343 */ /* 0x002fea0003c00000 */
.L_x_93:
        /* <DEDUP_REMOVED lines=18> */
[----:B------:R-:W-:Y:S01]  /*4580*/  MOV R5, UR5 ;  /* 0x0000000500057c02 */ /* 0x000fe20008000f00 */
[----:B------:R-:W-:-:S02]  /*4590*/  IMAD.MOV.U32 R6, RZ, RZ, R18 ;  /* 0x000000ffff067224 */ /* 0x000fc400078e0012 */
[----:B------:R-:W-:Y:S01]  /*45a0*/  IMAD.MOV.U32 R7, RZ, RZ, R2 ;  /* 0x000000ffff077224 */ /* 0x000fe200078e0002 */
[----:B---3-5:R2:W-:Y:S06]  /*45b0*/  STL.64 [R1], R8 ;  /* 0x0000000801007387 */ /* 0x0285ec0000100a00 */
[----:B------:R-:W-:-:S07]  /*45c0*/  LEPC R20, `(.L_x_94) ;  /* 0x000000001014794e */ /* 0x000fce0000000000 */
[----:B--2---:R-:W-:Y:S05]  /*45d0*/  CALL.ABS.NOINC R12 ;  /* 0x000000000c007343 */ /* 0x004fea0003c00000 */
.L_x_94:
[----:B------:R-:W2:Y:S01]  /*45e0*/  LDG.E R0, desc[UR36][R22.64] ;  /* 0x0000002416007981 */ /* 0x000ea2000c1e1900 */
[----:B------:R-:W2:Y:S01]  /*45f0*/  LDCU UR4, c[0x0][0x388] ;  /* 0x00007100ff0477ac */ /* 0x000ea20008000800 */
[----:B------:R-:W0:Y:S02]  /*4600*/  LDC.64 R24, c[0x0][0x3b8] ;  /* 0x0000ee00ff187b82 */ /* 0x000e240000000a00 */
[----:B------:R-:W2:Y:S01]  /*4610*/  LDG.E R3, desc[UR36][R22.64+0x4] ;  /* 0x0000042416037981 */ /* 0x000ea2000c1e1900 */
[----:B------:R-:W1:Y:S01]  /*4620*/  LDCU.64 UR6, c[0x0][0x380] ;  /* 0x00007000ff0677ac */ /* 0x000e620008000a00 */
[----:B------:R-:W-:Y:S02]  /*4630*/  IMAD.MOV.U32 R4, RZ, RZ, 0x58 ;  /* 0x00000058ff047424 */ /* 0x000fe400078e00ff */
[----:B--2---:R-:W-:Y:S01]  /*4640*/  IMAD R0, R0, UR4, R3 ;  /* 0x0000000400007c24 */ /* 0x004fe2000f8e0203 */
[----:B------:R-:W-:Y:S01]  /*4650*/  IADD3 R3, PT, PT, R30, -0x2, RZ ;  /* 0xfffffffe1e037810 */ /* 0x000fe20007ffe0ff */
[----:B------:R2:W3:Y:S01]  /*4660*/  LDC.64 R12, c[0x4][R19] ;  /* 0x01000000130c7b82 */ /* 0x0004e20000000a00 */
[----:B------:R-:W4:Y:S02]  /*4670*/  LDCU.64 UR4, c[0x4][0x28] ;  /* 0x01000500ff0477ac */ /* 0x000f240008000a00 */
[----:B-1----:R-:W-:Y:S01]  /*4680*/  IADD3 R10, P0, PT, R0, UR6, RZ ;  /* 0x00000006000a7c10 */ /* 0x002fe2000ff1e0ff */
[----:B0-----:R-:W-:-:S03]  /*4690*/  IMAD.WIDE.U32 R24, R3, 0x8, R24 ;  /* 0x0000000803187825 */ /* 0x001fc600078e0018 */
        /* <DEDUP_REMOVED lines=12> */
.L_x_95:
        /* <DEDUP_REMOVED lines=24> */
.L_x_96:
[----:B------:R-:W2:Y:S01]  /*48e0*/  LDG.E R0, desc[UR36][R22.64] ;  /* 0x0000002416007981 */ /* 0x000ea2000c1e1900 */
[----:B------:R-:W2:Y:S03]  /*48f0*/  LDCU UR4, c[0x0][0x388] ;  /* 0x00007100ff0477ac */ /* 0x000ea60008000800 */
[----:B------:R-:W2:Y:S01]  /*4900*/  LDG.E R3, desc[UR36][R22.64+0x4] ;  /* 0x0000042416037981 */ /* 0x000ea2000c1e1900 */
[----:B------:R-:W0:Y:S01]  /*4910*/  LDCU.64 UR6, c[0x0][0x380] ;  /* 0x00007000ff0677ac */ /* 0x000e220008000a00 */
[----:B------:R-:W-:Y:S01]  /*4920*/  IADD3 R30, PT, PT, R30, -0x4, RZ ;  /* 0xfffffffc1e1e7810 */ /* 0x000fe20007ffe0ff */
[----:B--2---:R-:W-:Y:S02]  /*4930*/  IMAD R0, R0, UR4, R3 ;  /* 0x0000000400007c24 */ /* 0x004fe4000f8e0203 */
[----:B------:R-:W-:-:S03]  /*4940*/  IMAD.MOV.U32 R3, RZ, RZ, 0x58 ;  /* 0x00000058ff037424 */ /* 0x000fc600078e00ff */
[----:B0-----:R-:W-:-:S04]  /*4950*/  IADD3 R4, P0, PT, R0, UR6, RZ ;  /* 0x0000000600047c10 */ /* 0x001fc8000ff1e0ff */
[----:B------:R-:W-:Y:S02]  /*4960*/  LEA.HI.X.SX32 R5, R0, UR7, 0x1, P0 ;  /* 0x0000000700057c11 */ /* 0x000fe400080f0eff */
[----:B------:R-:W-:-:S05]  /*4970*/  PRMT R0, R3, 0x7610, R0 ;  /* 0x0000761003007816 */ /* 0x000fca0000000000 */
[----:B------:R1:W-:Y:S02]  /*4980*/  STG.E.U8 desc[UR36][R4.64], R0 ;  /* 0x0000000004007986 */ /* 0x0003e4000c101124 */
.L_x_92:
[----:B------:R-:W-:Y:S05]  /*4990*/  BSYNC.RECONVERGENT B8 ;  /* 0x0000000000087941 */ /* 0x000fea0003800200 */
.L_x_91:
[----:B------:R-:W-:-:S13]  /*49a0*/  LOP3.LUT P0, R29, R29, 0x3, RZ, 0xc0, !PT ;  /* 0x000000031d1d7812 */ /* 0x000fda000780c0ff */
[----:B------:R-:W-:Y:S05]  /*49b0*/  @!P0 BRA `(.L_x_78) ;  /* 0x0000000400408947 */ /* 0x000fea0003800000 */
[----:B------:R-:W-:Y:S01]  /*49c0*/  ISETP.NE.AND P0, PT, R29, 0x1, PT ;  /* 0x000000011d00780c */ /* 0x000fe20003f05270 */
[----:B------:R-:W-:-:S12]  /*49d0*/  BSSY.RECONVERGENT B8, `(.L_x_97) ;  /* 0x0000033000087945 */ /* 0x000fd80003800200 */
[----:B------:R-:W-:Y:S05]  /*49e0*/  @!P0 BRA `(.L_x_98) ;  /* 0x0000000000c48947 */ /* 0x000fea0003800000 */
[----:B------:R-:W2:Y:S01]  /*49f0*/  LDC.64 R24, c[0x0][0x3b8] ;  /* 0x0000ee00ff187b82 */ /* 0x000ea20000000a00 */
[----:B------:R-:W-:Y:S01]  /*4a00*/  MOV R19, 0x8 ;  /* 0x0000000800137802 */ /* 0x000fe20000000f00 */
[----:B------:R-:W0:Y:S01]  /*4a10*/  LDCU.64 UR4, c[0x4][0x28] ;  /* 0x01000500ff0477ac */ /* 0x000e220008000a00 */
[----:B--2---:R-:W-:-:S05]  /*4a20*/  IMAD.WIDE.U32 R24, R30, 0x8, R24 ;  /* 0x000000081e187825 */ /* 0x004fca00078e0018 */
[----:B------:R-:W2:Y:S04]  /*4a30*/  LDG.E R8, desc[UR36][R24.64] ;  /* 0x0000002418087981 */ /* 0x000ea8000c1e1900 */
[----:B------:R-:W2:Y:S01]  /*4a40*/  LDG.E R9, desc[UR36][R24.64+0x4] ;  /* 0x0000042418097981 */ /* 0x000ea2000c1e1900 */
[----:B------:R3:W4:Y:S01]  /*4a50*/  LDC.64 R10, c[0x4][R19] ;  /* 0x01000000130a7b82 */ /* 0x0007220000000a00 */
[----:B01----:R-:W-:Y:S01]  /*4a60*/  IMAD.U32 R4, RZ, RZ, UR4 ;  /* 0x00000004ff047e24 */ /* 0x003fe2000f8e00ff */
[----:B------:R-:W-:Y:S01]  /*4a70*/  MOV R7, R2 ;  /* 0x0000000200077202 */ /* 0x000fe20000000f00 */
[----:B------:R-:W-:Y:S02]  /*4a80*/  IMAD.U32 R5, RZ, RZ, UR5 ;  /* 0x00000005ff057e24 */ /* 0x000fe4000f8e00ff */
[----:B------:R-:W-:Y:S01]  /*4a90*/  IMAD.MOV.U32 R6, RZ, RZ, R18 ;  /* 0x000000ffff067224 */ /* 0x000fe200078e0012 */
[----:B--2-4-:R3:W-:Y:S06]  /*4aa0*/  STL.64 [R1], R8 ;  /* 0x0000000801007387 */ /* 0x0147ec0000100a00 */
[----:B------:R-:W-:-:S07]  /*4ab0*/  LEPC R20, `(.L_x_99) ;  /* 0x000000001014794e */ /* 0x000fce0000000000 */
[----:B---3--:R-:W-:Y:S05]  /*4ac0*/  CALL.ABS.NOINC R10 ;  /* 0x000000000a007343 */ /* 0x008fea0003c00000 */
.L_x_99:
        /* <DEDUP_REMOVED lines=24> */
.L_x_100:
        /* <DEDUP_REMOVED lines=11> */
.L_x_98:
[----:B------:R-:W-:Y:S05]  /*4d00*/  BSYNC.RECONVERGENT B8 ;  /* 0x0000000000087941 */ /* 0x000fea0003800200 */
.L_x_97:
[----:B012---:R-:W-:-:S04]  /*4d10*/  LOP3.LUT R0, R28, 0x1, RZ, 0xc0, !PT ;  /* 0x000000011c007812 */ /* 0x007fc800078ec0ff */
[----:B------:R-:W-:-:S13]  /*4d20*/  ISETP.NE.U32.AND P0, PT, R0, 0x1, PT ;  /* 0x000000010000780c */ /* 0x000fda0003f05070 */
[----:B------:R-:W-:Y:S05]  /*4d30*/  @!P0 BRA `(.L_x_78) ;  /* 0x0000000000608947 */ /* 0x000fea0003800000 */
[----:B------:R-:W0:Y:S01]  /*4d40*/  LDC.64 R4, c[0x0][0x3b8] ;  /* 0x0000ee00ff047b82 */ /* 0x000e220000000a00 */
[----:B------:R-:W-:Y:S01]  /*4d50*/  MOV R0, 0x8 ;  /* 0x0000000800007802 */ /* 0x000fe20000000f00 */
[----:B------:R-:W1:Y:S01]  /*4d60*/  LDCU.64 UR4, c[0x4][0x28] ;  /* 0x01000500ff0477ac */ /* 0x000e620008000a00 */
[----:B0-----:R-:W-:-:S05]  /*4d70*/  IMAD.WIDE.U32 R30, R30, 0x8, R4 ;  /* 0x000000081e1e7825 */ /* 0x001fca00078e0004 */
[----:B------:R-:W2:Y:S04]  /*4d80*/  LDG.E R8, desc[UR36][R30.64] ;  /* 0x000000241e087981 */ /* 0x000ea8000c1e1900 */
[----:B------:R-:W2:Y:S01]  /*4d90*/  LDG.E R9, desc[UR36][R30.64+0x4] ;  /* 0x000004241e097981 */ /* 0x000ea2000c1e1900 */
[----:B------:R0:W3:Y:S01]  /*4da0*/  LDC.64 R10, c[0x4][R0] ;  /* 0x01000000000a7b82 */ /* 0x0000e20000000a00 */
[----:B-1----:R-:W-:Y:S01]  /*4db0*/  IMAD.U32 R4, RZ, RZ, UR4 ;  /* 0x00000004ff047e24 */ /* 0x002fe2000f8e00ff */
[----:B------:R-:W-:Y:S01]  /*4dc0*/  MOV R7, R2 ;  /* 0x0000000200077202 */ /* 0x000fe20000000f00 */
[----:B------:R-:W-:Y:S02]  /*4dd0*/  IMAD.U32 R5, RZ, RZ, UR5 ;  /* 0x00000005ff057e24 */ /* 0x000fe4000f8e00ff */
[----:B------:R-:W-:Y:S01]  /*4de0*/  IMAD.MOV.U32 R6, RZ, RZ, R18 ;  /* 0x000000ffff067224 */ /* 0x000fe200078e0012 */
[----:B--23--:R0:W-:Y:S06]  /*4df0*/  STL.64 [R1], R8 ;  /* 0x0000000801007387 */ /* 0x00c1ec0000100a00 */
[----:B------:R-:W-:-:S07]  /*4e00*/  LEPC R20, `(.L_x_101) ;  /* 0x000000001014794e */ /* 0x000fce0000000000 */
[----:B0-----:R-:W-:Y:S05]  /*4e10*/  CALL.ABS.NOINC R10 ;  /* 0x000000000a007343 */ /* 0x001fea0003c00000 */
.L_x_101:
[----:B------:R-:W2:Y:S01]  /*4e20*/  LDG.E R0, desc[UR36][R30.64] ;  /* 0x000000241e007981 */ /* 0x000ea2000c1e1900 */
[----:B------:R-:W2:Y:S03]  /*4e30*/  LDCU UR4, c[0x0][0x388] ;  /* 0x00007100ff0477ac */ /* 0x000ea60008000800 */
[----:B------:R-:W2:Y:S01]  /*4e40*/  LDG.E R3, desc[UR36][R30.64+0x4] ;  /* 0x000004241e037981 */ /* 0x000ea2000c1e1900 */
[----:B------:R-:W0:Y:S01]  /*4e50*/  LDCU.64 UR6, c[0x0][0x380] ;  /* 0x00007000ff0677ac */ /* 0x000e220008000a00 */
[----:B------:R-:W-:Y:S02]  /*4e60*/  IMAD.MOV.U32 R4, RZ, RZ, 0x58 ;  /* 0x00000058ff047424 */ /* 0x000fe400078e00ff */
[----:B--2---:R-:W-:-:S05]  /*4e70*/  IMAD R0, R0, UR4, R3 ;  /* 0x0000000400007c24 */ /* 0x004fca000f8e0203 */
[----:B0-----:R-:W-:-:S04]  /*4e80*/  IADD3 R2, P0, PT, R0, UR6, RZ ;  /* 0x0000000600027c10 */ /* 0x001fc8000ff1e0ff */
[----:B------:R-:W-:Y:S02]  /*4e90*/  LEA.HI.X.SX32 R3, R0, UR7, 0x1, P0 ;  /* 0x0000000700037c11 */ /* 0x000fe400080f0eff */
[----:B------:R-:W-:-:S05]  /*4ea0*/  PRMT R0, R4, 0x7610, R0 ;  /* 0x0000761004007816 */ /* 0x000fca0000000000 */
[----:B------:R2:W-:Y:S02]  /*4eb0*/  STG.E.U8 desc[UR36][R2.64], R0 ;  /* 0x0000000002007986 */ /* 0x0005e4000c101124 */
.L_x_78:
[----:B------:R-:W-:Y:S05]  /*4ec0*/  BSYNC.RECONVERGENT B7 ;  /* 0x0000000000077941 */ /* 0x000fea0003800200 */
.L_x_77:
[----:B012---:R-:W-:Y:S01]  /*4ed0*/  MOV R0, 0x8 ;  /* 0x0000000800007802 */ /* 0x007fe20000000f00 */
[----:B------:R-:W0:Y:S01]  /*4ee0*/  LDCU.64 UR4, c[0x4][0x30] ;  /* 0x01000600ff0477ac */ /* 0x000e220008000a00 */
[----:B------:R-:W-:Y:S02]  /*4ef0*/  CS2R R6, SRZ ;  /* 0x0000000000067805 */ /* 0x000fe4000001ff00 */
[----:B------:R1:W2:Y:S01]  /*4f00*/  LDC.64 R2, c[0x4][R0] ;  /* 0x0100000000027b82 */ /* 0x0002a20000000a00 */
[----:B0-----:R-:W-:Y:S01]  /*4f10*/  IMAD.U32 R4, RZ, RZ, UR4 ;  /* 0x00000004ff047e24 */ /* 0x001fe2000f8e00ff */
[----:B-1----:R-:W-:-:S07]  /*4f20*/  MOV R5, UR5 ;  /* 0x0000000500057c02 */ /* 0x002fce0008000f00 */
[----:B------:R-:W-:-:S07]  /*4f30*/  LEPC R20, `(.L_x_102) ;  /* 0x000000001014794e */ /* 0x000fce0000000000 */
[----:B--2---:R-:W-:Y:S05]  /*4f40*/  CALL.ABS.NOINC R2 ;  /* 0x0000000002007343 */ /* 0x004fea0003c00000 */
.L_x_102:
[----:B------:R-:W-:Y:S01]  /*4f50*/  MOV R0, 0x10 ;  /* 0x0000001000007802 */ /* 0x000fe20000000f00 */
[----:B------:R-:W-:Y:S02]  /*4f60*/  IMAD.MOV.U32 R4, RZ, RZ, R16 ;  /* 0x000000ffff047224 */ /* 0x000fe400078e0010 */
[----:B------:R-:W-:Y:S01]  /*4f70*/  IMAD.MOV.U32 R5, RZ, RZ, R17 ;  /* 0x000000ffff057224 */ /* 0x000fe200078e0011 */
[----:B------:R0:W1:Y:S06]  /*4f80*/  LDC.64 R2, c[0x4][R0] ;  /* 0x0100000000027b82 */ /* 0x00006c0000000a00 */
[----:B------:R-:W-:-:S07]  /*4f90*/  LEPC R20, `(.L_x_103) ;  /* 0x000000001014794e */ /* 0x000fce0000000000 */
[----:B01----:R-:W-:Y:S05]  /*4fa0*/  CALL.ABS.NOINC R2 ;  /* 0x0000000002007343 */ /* 0x003fea0003c00000 */
.L_x_103:
[----:B------:R-:W-:Y:S05]  /*4fb0*/  EXIT ;  /* 0x000000000000794d */ /* 0x000fea0003800000 */
        .weak           $__internal_0_$__cuda_sm20_sqrt_rn_f32_slowpath
        .type           $__internal_0_$__cuda_sm20_sqrt_rn_f32_slowpath,@function
        .size           $__internal_0_$__cuda_sm20_sqrt_rn_f32_slowpath,(.L_x_106 - $__internal_0_$__cuda_sm20_sqrt_rn_f32_slowpath)
$__internal_0_$__cuda_sm20_sqrt_rn_f32_slowpath:
[----:B------:R-:W-:-:S13]  /*4fc0*/  LOP3.LUT P4, RZ, R0, 0x7fffffff, RZ, 0xc0, !PT ;  /* 0x7fffffff00ff7812 */ /* 0x000fda000788c0ff */
[----:B------:R-:W-:Y:S01]  /*4fd0*/  @!P4 MOV R31, R0 ;  /* 0x00000000001fc202 */ /* 0x000fe20000000f00 */
[----:B------:R-:W-:Y:S06]  /*4fe0*/  @!P4 BRA `(.L_x_104) ;  /* 0x000000000040c947 */ /* 0x000fec0003800000 */
[----:B------:R-:W-:-:S13]  /*4ff0*/  FSETP.GEU.FTZ.AND P4, PT, R0, RZ, PT ;  /* 0x000000ff0000720b */ /* 0x000fda0003f9e000 */
[----:B------:R-:W-:Y:S01]  /*5000*/  @!P4 IMAD.MOV.U32 R31, RZ, RZ, 0x7fffffff ;  /* 0x7fffffffff1fc424 */ /* 0x000fe200078e00ff */
[----:B------:R-:W-:Y:S06]  /*5010*/  @!P4 BRA `(.L_x_104) ;  /* 0x000000000034c947 */ /* 0x000fec0003800000 */
[----:B------:R-:W-:-:S13]  /*5020*/  FSETP.GTU.FTZ.AND P4, PT, |R0|, +INF , PT ;  /* 0x7f8000000000780b */ /* 0x000fda0003f9c200 */
[----:B------:R-:W-:Y:S01]  /*5030*/  @P4 FADD.FTZ R31, R0, 1 ;  /* 0x3f800000001f4421 */ /* 0x000fe20000010000 */
[----:B------:R-:W-:Y:S06]  /*5040*/  @P4 BRA `(.L_x_104) ;  /* 0x0000000000284947 */ /* 0x000fec0003800000 */
[----:B------:R-:W-:-:S13]  /*5050*/  FSETP.NEU.FTZ.AND P4, PT, |R0|, +INF , PT ;  /* 0x7f8000000000780b */ /* 0x000fda0003f9d200 */
[----:B------:R-:W-:-:S04]  /*5060*/  @P4 FFMA R32, R0, 1.84467440737095516160e+19, RZ ;  /* 0x5f80000000204823 */ /* 0x000fc800000000ff */
[----:B------:R-:W0:Y:S02]  /*5070*/  @P4 MUFU.RSQ R31, R32 ;  /* 0x00000020001f4308 */ /* 0x000e240000001400 */
[----:B0-----:R-:W-:-:S04]  /*5080*/  @P4 FMUL.FTZ R15, R32, R31 ;  /* 0x0000001f200f4220 */ /* 0x001fc80000410000 */
[----:B------:R-:W-:-:S04]  /*5090*/  @P4 FADD.FTZ R33, -R15, -RZ ;  /* 0x800000ff0f214221 */ /* 0x000fc80000010100 */
[----:B------:R-:W-:Y:S01]  /*50a0*/  @P4 FFMA R34, R15, R33, R32 ;  /* 0x000000210f224223 */ /* 0x000fe20000000020 */
[----:B------:R-:W-:Y:S01]  /*50b0*/  @P4 FMUL.FTZ R33, R31, 0.5 ;  /* 0x3f0000001f214820 */ /* 0x000fe20000410000 */
[----:B------:R-:W-:-:S03]  /*50c0*/  @!P4 IMAD.MOV.U32 R31, RZ, RZ, R0 ;  /* 0x000000ffff1fc224 */ /* 0x000fc600078e0000 */
[----:B------:R-:W-:-:S04]  /*50d0*/  @P4 FFMA R33, R34, R33, R15 ;  /* 0x0000002122214223 */ /* 0x000fc8000000000f */
[----:B------:R-:W-:-:S07]  /*50e0*/  @P4 FMUL.FTZ R31, R33, 2.3283064365386962891e-10 ;  /* 0x2f800000211f4820 */ /* 0x000fce0000410000 */
.L_x_104:
[----:B------:R-:W-:Y:S01]  /*50f0*/  IMAD.MOV.U32 R15, RZ, RZ, 0x0 ;  /* 0x00000000ff0f7424 */ /* 0x000fe200078e00ff */
[----:B------:R-:W-:-:S03]  /*5100*/  MOV R0, R31 ;  /* 0x0000001f00007202 */ /* 0x000fc60000000f00 */
[----:B------:R-:W-:Y:S05]  /*5110*/  RET.REL.NODEC R14 `(_Z8findPathPci8PositionS0_PdPS0_PbS2_) ;  /* 0xffffffac0eb87950 */ /* 0x000fea0003c3ffff */
.L_x_105:
[----:B------:R-:W-:-:S00]  /*5120*/  BRA `(.L_x_105) ;  /* 0xfffffffc00fc7947 */ /* 0x000fc0000383ffff */
[----:B------:R-:W-:-:S00]  /*5130*/  NOP ;  /* 0x0000000000007918 */ /* 0x000fc00000000000 */
        /* <DEDUP_REMOVED lines=12> */
.L_x_106:


//--------------------- .nv.global.init           --------------------------
	.section	.nv.global.init,"aw",@progbits
.nv.global.init:
	.type		$str$3,@object
	.size		$str$3,($str$2 - $str$3)
$str$3:
        /*0000*/ 	.byte	0x0a, 0x0a, 0x00
	.type		$str$2,@object
	.size		$str$2,($str - $str$2)
$str$2:
        /*0003*/ 	.byte	0x28, 0x25, 0x64, 0x2c, 0x20, 0x25, 0x64, 0x29, 0x2c, 0x20, 0x00
	.type		$str,@object
	.size		$str,($str$1 - $str)
$str:
        /*000e*/ 	.byte	0x4e, 0x6f, 0x20, 0x70, 0x61, 0x74, 0x68, 0x20, 0x66, 0x6f, 0x75, 0x6e, 0x64, 0x2e, 0x0a, 0x00
	.type		$str$1,@object
	.size		$str$1,(.L_1 - $str$1)
$str$1:
        /*001e*/ 	.byte	0x53, 0x68, 0x6f, 0x72, 0x74, 0x65, 0x73, 0x74, 0x20, 0x70, 0x61, 0x74, 0x68, 0x3a, 0x0a, 0x00
.L_1:


//--------------------- .nv.shared.reserved.0     --------------------------
	.section	.nv.shared.reserved.0,"aw",@nobits
	.weak		__nv_reservedSMEM_offset_0_alias
	.size		__nv_reservedSMEM_offset_0_alias, 0, 64
	.other		__nv_reservedSMEM_offset_0_alias,@"STO_CUDA_RESERVED_SHARED STV_DEFAULT"
__nv_reservedSMEM_offset_0_alias:
	.zero		0
	.zero		64


//--------------------- .nv.constant0._Z8findPathPci8PositionS0_PdPS0_PbS2_ --------------------------
	.section	.nv.constant0._Z8findPathPci8PositionS0_PdPS0_PbS2_,"a",@progbits
	.sectionflags	@""
	.align	4
.nv.constant0._Z8findPathPci8PositionS0_PdPS0_PbS2_:
	.zero		960


//--------------------- SYMBOLS --------------------------

	.type		.nv.reservedSmem.offset0,@object
	.size		.nv.reservedSmem.offset0,0x4
	.type		malloc,@function
	.type		vprintf,@function
	.type		free,@function
